	.target	sm_100a

	.elftype	@"ET_EXEC"


//--------------------- .note.nv.tkinfo           --------------------------
	.section	.note.nv.tkinfo,"",@"SHT_NOTE"
	.sectionflags	@"SHF_NOTE_NV_TKINFO"
	.tkinfo
        /*0018*/ 	.word	0x00000002
        /*0030*/ 	.string	""
        /*0030*/ 	.string	"ptxas"
        /*0030*/ 	.string	"Cuda compilation tools, release 13.0, V13.0.88"
        /*0030*/ 	.string	"Build cuda_13.0.r13.0/compiler.36424714_0"
        /*0030*/ 	.string	"-arch sm_100a -m 64 "



//--------------------- .note.nv.cuinfo           --------------------------
	.section	.note.nv.cuinfo,"",@"SHT_NOTE"
	.sectionflags	@"SHF_NOTE_NV_CUINFO"
        /*0018*/ 	.short	0x0002
        /*001a*/ 	.short	0x0064
        /*001c*/ 	.short	0x0082
	.zero		2


//--------------------- .nv.info                  --------------------------
	.section	.nv.info,"",@"SHT_CUDA_INFO"
	.align	4


	//----- nvinfo : EIATTR_REGCOUNT
	.align		4
        /*0000*/ 	.byte	0x04, 0x2f
        /*0002*/ 	.short	(.L_19 - .L_18)
	.align		4
.L_18:
        /*0004*/ 	.word	index@(_ZN7cutlass13device_kernelINS_4gemm6kernel13GemmUniversalIN4cute5tupleIJiiiiEEENS1_10collective13CollectiveMmaINS1_35MainloopSm100TmaUmmaWarpSpecializedILi16ELi2ELi4ENS5_IJNS4_1CILi2EEESB_NSA_ILi1EEEEEEEENS5_IJNSA_ILi128EEENSA_ILi256EEENSA_ILi32EEEEEENS_6half_tENS5_IJlSC_lEEESJ_SK_NS4_8TiledMMAINS4_8MMA_AtomIJNS4_26SM100_MMA_F16BF16_2x1SM_SSISJ_SJ_fLi128ELi256ELNS4_4UMMA5MajorE0ELSP_0ELNSO_7ScaleInE0ELSQ_0EEEEEENS4_6LayoutINS5_IJSC_SC_SC_EEENS5_IJNSA_ILi0EEESV_SV_EEEEENS5_IJNS4_10UnderscoreESY_SY_EEEEENS4_28SM100_TMA_2SM_LOAD_MULTICASTENS4_14ComposedLayoutINS4_7SwizzleILi2ELi4ELi3EEENS4_18smem_ptr_flag_bitsILi16EEENST_INS5_IJNSA_ILi8EEESH_EEENS5_IJSH_SC_EEEEEEEvNS4_8identityENS4_18SM100_TMA_2SM_LOADES1B_vS1C_EENS_8epilogue10collective18CollectiveEpilogueINS1F_23Sm100TmaWarpSpecializedILi4ELi2ELi32ELb1ELb0EEEJNS5_IJNSA_ILi64EEESG_SH_EEENS5_IJNST_IS1K_SC_EENST_INS5_IJSH_SB_EEENS5_IJSC_SF_EEEEEEEESJ_SK_SJ_SK_NS1F_6fusion15FusionCallbacksIS1J_NS1R_17LinearCombinationISJ_fSJ_fLNS_15FloatRoundStyleE2EEES1L_S1Q_JEEENS4_5SM1004TMEM4LOAD26SM100_TMEM_LOAD_32dp32b32xENS4_13SM90_TMA_LOADES1B_NS4_39AutoVectorizingCopyWithAssumedAlignmentILi128EEENS4_14SM90_TMA_STOREES1B_S23_S23_EEEvvEEEEvNT_6ParamsE)
        /*0008*/ 	.word	0x00000076


	//----- nvinfo : EIATTR_FRAME_SIZE
	.align		4
.L_19:
        /*000c*/ 	.byte	0x04, 0x11
        /*000e*/ 	.short	(.L_21 - .L_20)
	.align		4
.L_20:
        /*0010*/ 	.word	index@($__internal_2_$__cuda_sm10x_tcgen05_guardrail_trap_unallocated_columns_being_dealloced)
        /*0014*/ 	.word	0x00000000


	//----- nvinfo : EIATTR_FRAME_SIZE
	.align		4
.L_21:
        /*0018*/ 	.byte	0x04, 0x11
        /*001a*/ 	.short	(.L_23 - .L_22)
	.align		4
.L_22:
        /*001c*/ 	.word	index@($__internal_1_$__cuda_sm10x_tcgen05_guardrail_trap_phase_invalid_during_alloc)
        /*0020*/ 	.word	0x00000000


	//----- nvinfo : EIATTR_FRAME_SIZE
	.align		4
.L_23:
        /*0024*/ 	.byte	0x04, 0x11
        /*0026*/ 	.short	(.L_25 - .L_24)
	.align		4
.L_24:
        /*0028*/ 	.word	index@($__internal_0_$__cuda_sm10x_tcgen05_guardrail_trap_col_being_dealloced_not_returned_by_alloc)
        /*002c*/ 	.word	0x00000000


	//----- nvinfo : EIATTR_FRAME_SIZE
	.align		4
.L_25:
        /*0030*/ 	.byte	0x04, 0x11
        /*0032*/ 	.short	(.L_27 - .L_26)
	.align		4
.L_26:
        /*0034*/ 	.word	index@(_ZN7cutlass13device_kernelINS_4gemm6kernel13GemmUniversalIN4cute5tupleIJiiiiEEENS1_10collective13CollectiveMmaINS1_35MainloopSm100TmaUmmaWarpSpecializedILi16ELi2ELi4ENS5_IJNS4_1CILi2EEESB_NSA_ILi1EEEEEEEENS5_IJNSA_ILi128EEENSA_ILi256EEENSA_ILi32EEEEEENS_6half_tENS5_IJlSC_lEEESJ_SK_NS4_8TiledMMAINS4_8MMA_AtomIJNS4_26SM100_MMA_F16BF16_2x1SM_SSISJ_SJ_fLi128ELi256ELNS4_4UMMA5MajorE0ELSP_0ELNSO_7ScaleInE0ELSQ_0EEEEEENS4_6LayoutINS5_IJSC_SC_SC_EEENS5_IJNSA_ILi0EEESV_SV_EEEEENS5_IJNS4_10UnderscoreESY_SY_EEEEENS4_28SM100_TMA_2SM_LOAD_MULTICASTENS4_14ComposedLayoutINS4_7SwizzleILi2ELi4ELi3EEENS4_18smem_ptr_flag_bitsILi16EEENST_INS5_IJNSA_ILi8EEESH_EEENS5_IJSH_SC_EEEEEEEvNS4_8identityENS4_18SM100_TMA_2SM_LOADES1B_vS1C_EENS_8epilogue10collective18CollectiveEpilogueINS1F_23Sm100TmaWarpSpecializedILi4ELi2ELi32ELb1ELb0EEEJNS5_IJNSA_ILi64EEESG_SH_EEENS5_IJNST_IS1K_SC_EENST_INS5_IJSH_SB_EEENS5_IJSC_SF_EEEEEEEESJ_SK_SJ_SK_NS1F_6fusion15FusionCallbacksIS1J_NS1R_17LinearCombinationISJ_fSJ_fLNS_15FloatRoundStyleE2EEES1L_S1Q_JEEENS4_5SM1004TMEM4LOAD26SM100_TMEM_LOAD_32dp32b32xENS4_13SM90_TMA_LOADES1B_NS4_39AutoVectorizingCopyWithAssumedAlignmentILi128EEENS4_14SM90_TMA_STOREES1B_S23_S23_EEEvvEEEEvNT_6ParamsE)
        /*0038*/ 	.word	0x00000000


	//----- nvinfo : EIATTR_MIN_STACK_SIZE
	.align		4
.L_27:
        /*003c*/ 	.byte	0x04, 0x12
        /*003e*/ 	.short	(.L_29 - .L_28)
	.align		4
.L_28:
        /*0040*/ 	.word	index@(_ZN7cutlass13device_kernelINS_4gemm6kernel13GemmUniversalIN4cute5tupleIJiiiiEEENS1_10collective13CollectiveMmaINS1_35MainloopSm100TmaUmmaWarpSpecializedILi16ELi2ELi4ENS5_IJNS4_1CILi2EEESB_NSA_ILi1EEEEEEEENS5_IJNSA_ILi128EEENSA_ILi256EEENSA_ILi32EEEEEENS_6half_tENS5_IJlSC_lEEESJ_SK_NS4_8TiledMMAINS4_8MMA_AtomIJNS4_26SM100_MMA_F16BF16_2x1SM_SSISJ_SJ_fLi128ELi256ELNS4_4UMMA5MajorE0ELSP_0ELNSO_7ScaleInE0ELSQ_0EEEEEENS4_6LayoutINS5_IJSC_SC_SC_EEENS5_IJNSA_ILi0EEESV_SV_EEEEENS5_IJNS4_10UnderscoreESY_SY_EEEEENS4_28SM100_TMA_2SM_LOAD_MULTICASTENS4_14ComposedLayoutINS4_7SwizzleILi2ELi4ELi3EEENS4_18smem_ptr_flag_bitsILi16EEENST_INS5_IJNSA_ILi8EEESH_EEENS5_IJSH_SC_EEEEEEEvNS4_8identityENS4_18SM100_TMA_2SM_LOADES1B_vS1C_EENS_8epilogue10collective18CollectiveEpilogueINS1F_23Sm100TmaWarpSpecializedILi4ELi2ELi32ELb1ELb0EEEJNS5_IJNSA_ILi64EEESG_SH_EEENS5_IJNST_IS1K_SC_EENST_INS5_IJSH_SB_EEENS5_IJSC_SF_EEEEEEEESJ_SK_SJ_SK_NS1F_6fusion15FusionCallbacksIS1J_NS1R_17LinearCombinationISJ_fSJ_fLNS_15FloatRoundStyleE2EEES1L_S1Q_JEEENS4_5SM1004TMEM4LOAD26SM100_TMEM_LOAD_32dp32b32xENS4_13SM90_TMA_LOADES1B_NS4_39AutoVectorizingCopyWithAssumedAlignmentILi128EEENS4_14SM90_TMA_STOREES1B_S23_S23_EEEvvEEEEvNT_6ParamsE)
        /*0044*/ 	.word	0x00000000
.L_29:


//--------------------- .nv.compat                --------------------------
	.section	.nv.compat,"",@"SHT_CUDA_COMPAT_INFO"
	.align	4
        /*0000*/ 	.byte	0x02, 0x09, 0x01, 0x00, 0x02, 0x02, 0x02, 0x00, 0x02, 0x05, 0x05, 0x00, 0x03, 0x07, 0x01, 0x01
        /*0010*/ 	.byte	0x02, 0x03, 0x01, 0x00, 0x02, 0x06, 0x01, 0x00, 0x04, 0x0b, 0x08, 0x00, 0x09, 0x00, 0x00, 0x00
        /*0020*/ 	.byte	0x00, 0x00, 0x00, 0x00


//--------------------- .nv.info._ZN7cutlass13device_kernelINS_4gemm6kernel13GemmUniversalIN4cute5tupleIJiiiiEEENS1_10collective13CollectiveMmaINS1_35MainloopSm100TmaUmmaWarpSpecializedILi16ELi2ELi4ENS5_IJNS4_1CILi2EEESB_NSA_ILi1EEEEEEEENS5_IJNSA_ILi128EEENSA_ILi256EEENSA_ILi32EEEEEENS_6half_tENS5_IJlSC_lEEESJ_SK_NS4_8TiledMMAINS4_8MMA_AtomIJNS4_26SM100_MMA_F16BF16_2x1SM_SSISJ_SJ_fLi128ELi256ELNS4_4UMMA5MajorE0ELSP_0ELNSO_7ScaleInE0ELSQ_0EEEEEENS4_6LayoutINS5_IJSC_SC_SC_EEENS5_IJNSA_ILi0EEESV_SV_EEEEENS5_IJNS4_10UnderscoreESY_SY_EEEEENS4_28SM100_TMA_2SM_LOAD_MULTICASTENS4_14ComposedLayoutINS4_7SwizzleILi2ELi4ELi3EEENS4_18smem_ptr_flag_bitsILi16EEENST_INS5_IJNSA_ILi8EEESH_EEENS5_IJSH_SC_EEEEEEEvNS4_8identityENS4_18SM100_TMA_2SM_LOADES1B_vS1C_EENS_8epilogue10collective18CollectiveEpilogueINS1F_23Sm100TmaWarpSpecializedILi4ELi2ELi32ELb1ELb0EEEJNS5_IJNSA_ILi64EEESG_SH_EEENS5_IJNST_IS1K_SC_EENST_INS5_IJSH_SB_EEENS5_IJSC_SF_EEEEEEEESJ_SK_SJ_SK_NS1F_6fusion15FusionCallbacksIS1J_NS1R_17LinearCombinationISJ_fSJ_fLNS_15FloatRoundStyleE2EEES1L_S1Q_JEEENS4_5SM1004TMEM4LOAD26SM100_TMEM_LOAD_32dp32b32xENS4_13SM90_TMA_LOADES1B_NS4_39AutoVectorizingCopyWithAssumedAlignmentILi128EEENS4_14SM90_TMA_STOREES1B_S23_S23_EEEvvEEEEvNT_6ParamsE --------------------------
	.section	.nv.info._ZN7cutlass13device_kernelINS_4gemm6kernel13GemmUniversalIN4cute5tupleIJiiiiEEENS1_10collective13CollectiveMmaINS1_35MainloopSm100TmaUmmaWarpSpecializedILi16ELi2ELi4ENS5_IJNS4_1CILi2EEESB_NSA_ILi1EEEEEEEENS5_IJNSA_ILi128EEENSA_ILi256EEENSA_ILi32EEEEEENS_6half_tENS5_IJlSC_lEEESJ_SK_NS4_8TiledMMAINS4_8MMA_AtomIJNS4_26SM100_MMA_F16BF16_2x1SM_SSISJ_SJ_fLi128ELi256ELNS4_4UMMA5MajorE0ELSP_0ELNSO_7ScaleInE0ELSQ_0EEEEEENS4_6LayoutINS5_IJSC_SC_SC_EEENS5_IJNSA_ILi0EEESV_SV_EEEEENS5_IJNS4_10UnderscoreESY_SY_EEEEENS4_28SM100_TMA_2SM_LOAD_MULTICASTENS4_14ComposedLayoutINS4_7SwizzleILi2ELi4ELi3EEENS4_18smem_ptr_flag_bitsILi16EEENST_INS5_IJNSA_ILi8EEESH_EEENS5_IJSH_SC_EEEEEEEvNS4_8identityENS4_18SM100_TMA_2SM_LOADES1B_vS1C_EENS_8epilogue10collective18CollectiveEpilogueINS1F_23Sm100TmaWarpSpecializedILi4ELi2ELi32ELb1ELb0EEEJNS5_IJNSA_ILi64EEESG_SH_EEENS5_IJNST_IS1K_SC_EENST_INS5_IJSH_SB_EEENS5_IJSC_SF_EEEEEEEESJ_SK_SJ_SK_NS1F_6fusion15FusionCallbacksIS1J_NS1R_17LinearCombinationISJ_fSJ_fLNS_15FloatRoundStyleE2EEES1L_S1Q_JEEENS4_5SM1004TMEM4LOAD26SM100_TMEM_LOAD_32dp32b32xENS4_13SM90_TMA_LOADES1B_NS4_39AutoVectorizingCopyWithAssumedAlignmentILi128EEENS4_14SM90_TMA_STOREES1B_S23_S23_EEEvvEEEEvNT_6ParamsE,"",@"SHT_CUDA_INFO"
	.sectionflags	@""
	.align	4


	//----- nvinfo : EIATTR_CUDA_API_VERSION
	.align		4
        /*0000*/ 	.byte	0x04, 0x37
        /*0002*/ 	.short	(.L_31 - .L_30)
.L_30:
        /*0004*/ 	.word	0x00000082


	//----- nvinfo : EIATTR_KPARAM_INFO
	.align		4
.L_31:
        /*0008*/ 	.byte	0x04, 0x17
        /*000a*/ 	.short	(.L_33 - .L_32)
.L_32:
        /*000c*/ 	.word	0x00000000
        /*0010*/ 	.short	0x0000
        /*0012*/ 	.short	0x0000
        /*0014*/ 	.byte	0x00, 0xf0, 0x01, 0x20


	//----- nvinfo : EIATTR_AT_ENTRY_FRAGMENTS
	.align		4
.L_33:
        /*0018*/ 	.byte	0x04, 0x4f
        /*001a*/ 	.short	(.L_35 - .L_34)


	//   ....[0]....
.L_34:
        /*001c*/ 	.word	0x00000007


	//----- nvinfo : EIATTR_RESERVED_SMEM_USED
	.align		4
.L_35:
        /*0020*/ 	.byte	0x01, 0x41
	.zero		2


	//----- nvinfo : EIATTR_SPARSE_MMA_MASK
	.align		4
        /*0024*/ 	.byte	0x03, 0x50
        /*0026*/ 	.short	0x0000


	//----- nvinfo : EIATTR_TCGEN05_2CTA_USED
	.align		4
        /*0028*/ 	.byte	0x01, 0x52
	.zero		2


	//----- nvinfo : EIATTR_MAXREG_COUNT
	.align		4
        /*002c*/ 	.byte	0x03, 0x1b
        /*002e*/ 	.short	0x00ff


	//----- nvinfo : EIATTR_NUM_BARRIERS
	.align		4
        /*0030*/ 	.byte	0x02, 0x4c
        /*0032*/ 	.byte	0x07
	.zero		1


	//----- nvinfo : EIATTR_EXTERNS
	.align		4
        /*0034*/ 	.byte	0x04, 0x0f
        /*0036*/ 	.short	(.L_37 - .L_36)


	//   ....[0]....
	.align		4
.L_36:
        /*0038*/ 	.word	index@(__assertfail)


	//----- nvinfo : EIATTR_MERCURY_ISA_VERSION
	.align		4
.L_37:
        /*003c*/ 	.byte	0x03, 0x5f
        /*003e*/ 	.short	0x0101


	//----- nvinfo : EIATTR_INT_WARP_WIDE_INSTR_OFFSETS
	.align		4
        /*0040*/ 	.byte	0x04, 0x31
        /*0042*/ 	.short	(.L_39 - .L_38)


	//   ....[0]....
.L_38:
        /*0044*/ 	.word	0x00000f90


	//   ....[1]....
        /*0048*/ 	.word	0x00001040


	//   ....[2]....
        /*004c*/ 	.word	0x00004b40


	//   ....[3]....
        /*0050*/ 	.word	0x00004b60


	//   ....[4]....
        /*0054*/ 	.word	0x00004b90


	//   ....[5]....
        /*0058*/ 	.word	0x00005710


	//   ....[6]....
        /*005c*/ 	.word	0x000057b0


	//   ....[7]....
        /*0060*/ 	.word	0x00005860


	//   ....[8]....
        /*0064*/ 	.word	0x000058d0


	//   ....[9]....
        /*0068*/ 	.word	0x00005990


	//   ....[10]....
        /*006c*/ 	.word	0x00005a30


	//   ....[11]....
        /*0070*/ 	.word	0x00005aa0


	//   ....[12]....
        /*0074*/ 	.word	0x00005b60


	//   ....[13]....
        /*0078*/ 	.word	0x00005c00


	//   ....[14]....
        /*007c*/ 	.word	0x00005ca0


	//   ....[15]....
        /*0080*/ 	.word	0x00005d90


	//   ....[16]....
        /*0084*/ 	.word	0x00005e70


	//----- nvinfo : EIATTR_COOP_GROUP_MASK_REGIDS
	.align		4
.L_39:
        /*0088*/ 	.byte	0x04, 0x29
        /*008a*/ 	.short	(.L_41 - .L_40)


	//   ....[0]....
.L_40:
        /*008c*/ 	.word	0xffffffff


	//   ....[1]....
        /*0090*/ 	.word	0xffffffff


	//   ....[2]....
        /*0094*/ 	.word	0xffffffff


	//   ....[3]....
        /*0098*/ 	.word	0xffffffff


	//   ....[4]....
        /*009c*/ 	.word	0xffffffff


	//   ....[5]....
        /*00a0*/ 	.word	0xffffffff


	//   ....[6]....
        /*00a4*/ 	.word	0xffffffff


	//   ....[7]....
        /*00a8*/ 	.word	0xffffffff


	//   ....[8]....
        /*00ac*/ 	.word	0xffffffff


	//   ....[9]....
        /*00b0*/ 	.word	0xffffffff


	//   ....[10]....
        /*00b4*/ 	.word	0xffffffff


	//   ....[11]....
        /*00b8*/ 	.word	0xffffffff


	//   ....[12]....
        /*00bc*/ 	.word	0xffffffff


	//   ....[13]....
        /*00c0*/ 	.word	0xffffffff


	//----- nvinfo : EIATTR_COOP_GROUP_INSTR_OFFSETS
	.align		4
.L_41:
        /*00c4*/ 	.byte	0x04, 0x28
        /*00c6*/ 	.short	(.L_43 - .L_42)


	//   ....[0]....
.L_42:
        /*00c8*/ 	.word	0x000000b0


	//   ....[1]....
        /*00cc*/ 	.word	0x00000520


	//   ....[2]....
        /*00d0*/ 	.word	0x000008a0


	//   ....[3]....
        /*00d4*/ 	.word	0x00000a40


	//   ....[4]....
        /*00d8*/ 	.word	0x00000b40


	//   ....[5]....
        /*00dc*/ 	.word	0x00000cb0


	//   ....[6]....
        /*00e0*/ 	.word	0x00000e50


	//   ....[7]....
        /*00e4*/ 	.word	0x000010b0


	//   ....[8]....
        /*00e8*/ 	.word	0x00002450


	//   ....[9]....
        /*00ec*/ 	.word	0x00003a00


	//   ....[10]....
        /*00f0*/ 	.word	0x00003ed0


	//   ....[11]....
        /*00f4*/ 	.word	0x00003f00


	//   ....[12]....
        /*00f8*/ 	.word	0x00004a40


	//   ....[13]....
        /*00fc*/ 	.word	0x00004c50


	//----- nvinfo : EIATTR_VRC_CTA_INIT_COUNT
	.align		4
.L_43:
        /*0100*/ 	.byte	0x02, 0x4a
        /*0102*/ 	.byte	0x80
	.zero		1


	//----- nvinfo : EIATTR_SYSCALL_OFFSETS
	.align		4
        /*0104*/ 	.byte	0x04, 0x46
        /*0106*/ 	.short	(.L_45 - .L_44)


	//   ....[0]....
.L_44:
        /*0108*/ 	.word	0x00006a30


	//   ....[1]....
        /*010c*/ 	.word	0x00006b20


	//   ....[2]....
        /*0110*/ 	.word	0x000072c0


	//   ....[3]....
        /*0114*/ 	.word	0x00007f90


	//   ....[4]....
        /*0118*/ 	.word	0x00008c40


	//   ....[5]....
        /*011c*/ 	.word	0x000098e0


	//----- nvinfo : EIATTR_MBARRIER_INSTR_OFFSETS
	.align		4
.L_45:
        /*0120*/ 	.byte	0x04, 0x39
        /*0122*/ 	.short	(.L_47 - .L_46)


	//   ....[0]....
.L_46:
        /*0124*/ 	.word	0x00000680
        /*0128*/ 	.word	0x000000ff
        /*012c*/ 	.word	0x00000000
        /*0130*/ 	.short	0x0100
        /*0132*/ 	.byte	0x04
	.zero		1


	//   ....[1]....
        /*0134*/ 	.word	0x00000690
        /*0138*/ 	.word	0x000000ff
        /*013c*/ 	.word	0x00000080
        /*0140*/ 	.short	0x0100
        /*0142*/ 	.byte	0x04
	.zero		1


	//   ....[2]....
        /*0144*/ 	.word	0x000006a0
        /*0148*/ 	.word	0x000000ff
        /*014c*/ 	.word	0x00000008
        /*0150*/ 	.short	0x0100
        /*0152*/ 	.byte	0x04
	.zero		1


	//   ....[3]....
        /*0154*/ 	.word	0x000006b0
        /*0158*/ 	.word	0x000000ff
        /*015c*/ 	.word	0x00000088
        /*0160*/ 	.short	0x0100
        /*0162*/ 	.byte	0x04
	.zero		1


	//   ....[4]....
        /*0164*/ 	.word	0x000006c0
        /*0168*/ 	.word	0x000000ff
        /*016c*/ 	.word	0x00000010
        /*0170*/ 	.short	0x0100
        /*0172*/ 	.byte	0x04
	.zero		1


	//   ....[5]....
        /*0174*/ 	.word	0x000006d0
        /*0178*/ 	.word	0x000000ff
        /*017c*/ 	.word	0x00000090
        /*0180*/ 	.short	0x0100
        /*0182*/ 	.byte	0x04
	.zero		1


	//   ....[6]....
        /*0184*/ 	.word	0x000006e0
        /*0188*/ 	.word	0x000000ff
        /*018c*/ 	.word	0x00000018
        /*0190*/ 	.short	0x0100
        /*0192*/ 	.byte	0x04
	.zero		1


	//   ....[7]....
        /*0194*/ 	.word	0x000006f0
        /*0198*/ 	.word	0x000000ff
        /*019c*/ 	.word	0x00000098
        /*01a0*/ 	.short	0x0100
        /*01a2*/ 	.byte	0x04
	.zero		1


	//   ....[8]....
        /*01a4*/ 	.word	0x00000700
        /*01a8*/ 	.word	0x000000ff
        /*01ac*/ 	.word	0x00000020
        /*01b0*/ 	.short	0x0100
        /*01b2*/ 	.byte	0x04
	.zero		1


	//   ....[9]....
        /*01b4*/ 	.word	0x00000710
        /*01b8*/ 	.word	0x000000ff
        /*01bc*/ 	.word	0x000000a0
        /*01c0*/ 	.short	0x0100
        /*01c2*/ 	.byte	0x04
	.zero		1


	//   ....[10]....
        /*01c4*/ 	.word	0x00000720
        /*01c8*/ 	.word	0x000000ff
        /*01cc*/ 	.word	0x00000028
        /*01d0*/ 	.short	0x0100
        /*01d2*/ 	.byte	0x04
	.zero		1


	//   ....[11]....
        /*01d4*/ 	.word	0x00000730
        /*01d8*/ 	.word	0x000000ff
        /*01dc*/ 	.word	0x000000a8
        /*01e0*/ 	.short	0x0100
        /*01e2*/ 	.byte	0x04
	.zero		1


	//   ....[12]....
        /*01e4*/ 	.word	0x00000740
        /*01e8*/ 	.word	0x000000ff
        /*01ec*/ 	.word	0x00000030
        /*01f0*/ 	.short	0x0100
        /*01f2*/ 	.byte	0x04
	.zero		1


	//   ....[13]....
        /*01f4*/ 	.word	0x00000750
        /*01f8*/ 	.word	0x000000ff
        /*01fc*/ 	.word	0x000000b0
        /*0200*/ 	.short	0x0100
        /*0202*/ 	.byte	0x04
	.zero		1


	//   ....[14]....
        /*0204*/ 	.word	0x00000760
        /*0208*/ 	.word	0x000000ff
        /*020c*/ 	.word	0x00000038
        /*0210*/ 	.short	0x0100
        /*0212*/ 	.byte	0x04
	.zero		1


	//   ....[15]....
        /*0214*/ 	.word	0x00000770
        /*0218*/ 	.word	0x000000ff
        /*021c*/ 	.word	0x000000b8
        /*0220*/ 	.short	0x0100
        /*0222*/ 	.byte	0x04
	.zero		1


	//   ....[16]....
        /*0224*/ 	.word	0x00000780
        /*0228*/ 	.word	0x000000ff
        /*022c*/ 	.word	0x00000040
        /*0230*/ 	.short	0x0100
        /*0232*/ 	.byte	0x04
	.zero		1


	//   ....[17]....
        /*0234*/ 	.word	0x00000790
        /*0238*/ 	.word	0x000000ff
        /*023c*/ 	.word	0x000000c0
        /*0240*/ 	.short	0x0100
        /*0242*/ 	.byte	0x04
	.zero		1


	//   ....[18]....
        /*0244*/ 	.word	0x000007a0
        /*0248*/ 	.word	0x000000ff
        /*024c*/ 	.word	0x00000048
        /*0250*/ 	.short	0x0100
        /*0252*/ 	.byte	0x04
	.zero		1


	//   ....[19]....
        /*0254*/ 	.word	0x000007b0
        /*0258*/ 	.word	0x000000ff
        /*025c*/ 	.word	0x000000c8
        /*0260*/ 	.short	0x0100
        /*0262*/ 	.byte	0x04
	.zero		1


	//   ....[20]....
        /*0264*/ 	.word	0x000007c0
        /*0268*/ 	.word	0x000000ff
        /*026c*/ 	.word	0x00000050
        /*0270*/ 	.short	0x0100
        /*0272*/ 	.byte	0x04
	.zero		1


	//   ....[21]....
        /*0274*/ 	.word	0x000007d0
        /*0278*/ 	.word	0x000000ff
        /*027c*/ 	.word	0x000000d0
        /*0280*/ 	.short	0x0100
        /*0282*/ 	.byte	0x04
	.zero		1


	//   ....[22]....
        /*0284*/ 	.word	0x000007e0
        /*0288*/ 	.word	0x000000ff
        /*028c*/ 	.word	0x00000058
        /*0290*/ 	.short	0x0100
        /*0292*/ 	.byte	0x04
	.zero		1


	//   ....[23]....
        /*0294*/ 	.word	0x000007f0
        /*0298*/ 	.word	0x000000ff
        /*029c*/ 	.word	0x000000d8
        /*02a0*/ 	.short	0x0100
        /*02a2*/ 	.byte	0x04
	.zero		1


	//   ....[24]....
        /*02a4*/ 	.word	0x00000800
        /*02a8*/ 	.word	0x000000ff
        /*02ac*/ 	.word	0x00000060
        /*02b0*/ 	.short	0x0100
        /*02b2*/ 	.byte	0x04
	.zero		1


	//   ....[25]....
        /*02b4*/ 	.word	0x00000810
        /*02b8*/ 	.word	0x000000ff
        /*02bc*/ 	.word	0x000000e0
        /*02c0*/ 	.short	0x0100
        /*02c2*/ 	.byte	0x04
	.zero		1


	//   ....[26]....
        /*02c4*/ 	.word	0x00000820
        /*02c8*/ 	.word	0x000000ff
        /*02cc*/ 	.word	0x00000068
        /*02d0*/ 	.short	0x0100
        /*02d2*/ 	.byte	0x04
	.zero		1


	//   ....[27]....
        /*02d4*/ 	.word	0x00000830
        /*02d8*/ 	.word	0x000000ff
        /*02dc*/ 	.word	0x000000e8
        /*02e0*/ 	.short	0x0100
        /*02e2*/ 	.byte	0x04
	.zero		1


	//   ....[28]....
        /*02e4*/ 	.word	0x00000840
        /*02e8*/ 	.word	0x000000ff
        /*02ec*/ 	.word	0x00000070
        /*02f0*/ 	.short	0x0100
        /*02f2*/ 	.byte	0x04
	.zero		1


	//   ....[29]....
        /*02f4*/ 	.word	0x00000850
        /*02f8*/ 	.word	0x000000ff
        /*02fc*/ 	.word	0x000000f0
        /*0300*/ 	.short	0x0100
        /*0302*/ 	.byte	0x04
	.zero		1


	//   ....[30]....
        /*0304*/ 	.word	0x00000860
        /*0308*/ 	.word	0x000000ff
        /*030c*/ 	.word	0x00000078
        /*0310*/ 	.short	0x0100
        /*0312*/ 	.byte	0x04
	.zero		1


	//   ....[31]....
        /*0314*/ 	.word	0x00000870
        /*0318*/ 	.word	0x000000ff
        /*031c*/ 	.word	0x000000f8
        /*0320*/ 	.short	0x0100
        /*0322*/ 	.byte	0x04
	.zero		1


	//   ....[32]....
        /*0324*/ 	.word	0x000009b0
        /*0328*/ 	.word	0x000000ff
        /*032c*/ 	.word	0x00000100
        /*0330*/ 	.short	0x0100
        /*0332*/ 	.byte	0x04
	.zero		1


	//   ....[33]....
        /*0334*/ 	.word	0x000009c0
        /*0338*/ 	.word	0x000000ff
        /*033c*/ 	.word	0x00000120
        /*0340*/ 	.short	0x0100
        /*0342*/ 	.byte	0x04
	.zero		1


	//   ....[34]....
        /*0344*/ 	.word	0x000009d0
        /*0348*/ 	.word	0x000000ff
        /*034c*/ 	.word	0x00000108
        /*0350*/ 	.short	0x0100
        /*0352*/ 	.byte	0x04
	.zero		1


	//   ....[35]....
        /*0354*/ 	.word	0x000009e0
        /*0358*/ 	.word	0x000000ff
        /*035c*/ 	.word	0x00000128
        /*0360*/ 	.short	0x0100
        /*0362*/ 	.byte	0x04
	.zero		1


	//   ....[36]....
        /*0364*/ 	.word	0x000009f0
        /*0368*/ 	.word	0x000000ff
        /*036c*/ 	.word	0x00000110
        /*0370*/ 	.short	0x0100
        /*0372*/ 	.byte	0x04
	.zero		1


	//   ....[37]....
        /*0374*/ 	.word	0x00000a00
        /*0378*/ 	.word	0x000000ff
        /*037c*/ 	.word	0x00000130
        /*0380*/ 	.short	0x0100
        /*0382*/ 	.byte	0x04
	.zero		1


	//   ....[38]....
        /*0384*/ 	.word	0x00000a10
        /*0388*/ 	.word	0x000000ff
        /*038c*/ 	.word	0x00000118
        /*0390*/ 	.short	0x0100
        /*0392*/ 	.byte	0x04
	.zero		1


	//   ....[39]....
        /*0394*/ 	.word	0x00000a20
        /*0398*/ 	.word	0x000000ff
        /*039c*/ 	.word	0x00000138
        /*03a0*/ 	.short	0x0100
        /*03a2*/ 	.byte	0x04
	.zero		1


	//   ....[40]....
        /*03a4*/ 	.word	0x00000b10
        /*03a8*/ 	.word	0x000000ff
        /*03ac*/ 	.word	0x00000140
        /*03b0*/ 	.short	0x0100
        /*03b2*/ 	.byte	0x06
	.zero		1


	//   ....[41]....
        /*03b4*/ 	.word	0x00000b20
        /*03b8*/ 	.word	0x000000ff
        /*03bc*/ 	.word	0x00000148
        /*03c0*/ 	.short	0x0100
        /*03c2*/ 	.byte	0x06
	.zero		1


	//   ....[42]....
        /*03c4*/ 	.word	0x00000c60
        /*03c8*/ 	.word	0x000000ff
        /*03cc*/ 	.word	0x00000150
        /*03d0*/ 	.short	0x0100
        /*03d2*/ 	.byte	0x06
	.zero		1


	//   ....[43]....
        /*03d4*/ 	.word	0x00000c70
        /*03d8*/ 	.word	0x000000ff
        /*03dc*/ 	.word	0x00000160
        /*03e0*/ 	.short	0x0100
        /*03e2*/ 	.byte	0x06
	.zero		1


	//   ....[44]....
        /*03e4*/ 	.word	0x00000c80
        /*03e8*/ 	.word	0x000000ff
        /*03ec*/ 	.word	0x00000158
        /*03f0*/ 	.short	0x0100
        /*03f2*/ 	.byte	0x06
	.zero		1


	//   ....[45]....
        /*03f4*/ 	.word	0x00000c90
        /*03f8*/ 	.word	0x000000ff
        /*03fc*/ 	.word	0x00000168
        /*0400*/ 	.short	0x0100
        /*0402*/ 	.byte	0x06
	.zero		1


	//   ....[46]....
        /*0404*/ 	.word	0x00000dc0
        /*0408*/ 	.word	0x000000ff
        /*040c*/ 	.word	0x00000170
        /*0410*/ 	.short	0x0100
        /*0412*/ 	.byte	0x04
	.zero		1


	//   ....[47]....
        /*0414*/ 	.word	0x00000dd0
        /*0418*/ 	.word	0x000000ff
        /*041c*/ 	.word	0x00000190
        /*0420*/ 	.short	0x0100
        /*0422*/ 	.byte	0x04
	.zero		1


	//   ....[48]....
        /*0424*/ 	.word	0x00000de0
        /*0428*/ 	.word	0x000000ff
        /*042c*/ 	.word	0x00000178
        /*0430*/ 	.short	0x0100
        /*0432*/ 	.byte	0x04
	.zero		1


	//   ....[49]....
        /*0434*/ 	.word	0x00000df0
        /*0438*/ 	.word	0x000000ff
        /*043c*/ 	.word	0x00000198
        /*0440*/ 	.short	0x0100
        /*0442*/ 	.byte	0x04
	.zero		1


	//   ....[50]....
        /*0444*/ 	.word	0x00000e00
        /*0448*/ 	.word	0x000000ff
        /*044c*/ 	.word	0x00000180
        /*0450*/ 	.short	0x0100
        /*0452*/ 	.byte	0x04
	.zero		1


	//   ....[51]....
        /*0454*/ 	.word	0x00000e10
        /*0458*/ 	.word	0x000000ff
        /*045c*/ 	.word	0x000001a0
        /*0460*/ 	.short	0x0100
        /*0462*/ 	.byte	0x04
	.zero		1


	//   ....[52]....
        /*0464*/ 	.word	0x00000e20
        /*0468*/ 	.word	0x000000ff
        /*046c*/ 	.word	0x00000188
        /*0470*/ 	.short	0x0100
        /*0472*/ 	.byte	0x04
	.zero		1


	//   ....[53]....
        /*0474*/ 	.word	0x00000e30
        /*0478*/ 	.word	0x000000ff
        /*047c*/ 	.word	0x000001a8
        /*0480*/ 	.short	0x0100
        /*0482*/ 	.byte	0x04
	.zero		1


	//   ....[54]....
        /*0484*/ 	.word	0x00000f30
        /*0488*/ 	.word	0x000000ff
        /*048c*/ 	.word	0x000001b0
        /*0490*/ 	.short	0x0100
        /*0492*/ 	.byte	0x04
	.zero		1


	//   ....[55]....
        /*0494*/ 	.word	0x00000f40
        /*0498*/ 	.word	0x000000ff
        /*049c*/ 	.word	0x000001c0
        /*04a0*/ 	.short	0x0100
        /*04a2*/ 	.byte	0x04
	.zero		1


	//   ....[56]....
        /*04a4*/ 	.word	0x00000f50
        /*04a8*/ 	.word	0x000000ff
        /*04ac*/ 	.word	0x000001b8
        /*04b0*/ 	.short	0x0100
        /*04b2*/ 	.byte	0x04
	.zero		1


	//   ....[57]....
        /*04b4*/ 	.word	0x00000f60
        /*04b8*/ 	.word	0x000000ff
        /*04bc*/ 	.word	0x000001c8
        /*04c0*/ 	.short	0x0100
        /*04c2*/ 	.byte	0x04
	.zero		1


	//   ....[58]....
        /*04c4*/ 	.word	0x00001060
        /*04c8*/ 	.word	0x000000ff
        /*04cc*/ 	.word	0x000001d0
        /*04d0*/ 	.short	0x0100
        /*04d2*/ 	.byte	0x06
	.zero		1


	//   ....[59]....
        /*04d4*/ 	.word	0x00001c90
        /*04d8*/ 	.word	0x00000000
        /*04dc*/ 	.word	0x000001c0
        /*04e0*/ 	.short	0x010a
        /*04e2*/ 	.byte	0xff
	.zero		1


	//   ....[60]....
        /*04e4*/ 	.word	0x00001cb0
        /*04e8*/ 	.word	0x00000000
        /*04ec*/ 	.word	0x000001b0
        /*04f0*/ 	.short	0x0101
        /*04f2*/ 	.byte	0xff
	.zero		1


	//   ....[61]....
        /*04f4*/ 	.word	0x00001d60
        /*04f8*/ 	.word	0x000000ff
        /*04fc*/ 	.word	0x00000080
        /*0500*/ 	.short	0x010a
        /*0502*/ 	.byte	0x04
	.zero		1


	//   ....[62]....
        /*0504*/ 	.word	0x00001e30
        /*0508*/ 	.word	0x000000ff
        /*050c*/ 	.word	0x00000080
        /*0510*/ 	.short	0x010a
        /*0512*/ 	.byte	0x21
	.zero		1


	//   ....[63]....
        /*0514*/ 	.word	0x00001fe0
        /*0518*/ 	.word	0x000000ff
        /*051c*/ 	.word	0x00000080
        /*0520*/ 	.short	0x010a
        /*0522*/ 	.byte	0x05
	.zero		1


	//   ....[64]....
        /*0524*/ 	.word	0x00002100
        /*0528*/ 	.word	0x000000ff
        /*052c*/ 	.word	0x00000148
        /*0530*/ 	.short	0x0101
        /*0532*/ 	.byte	0x0d
	.zero		1


	//   ....[65]....
        /*0534*/ 	.word	0x00002120
        /*0538*/ 	.word	0x000000ff
        /*053c*/ 	.word	0x00000080
        /*0540*/ 	.short	0x010a
        /*0542*/ 	.byte	0x04
	.zero		1


	//   ....[66]....
        /*0544*/ 	.word	0x000021a0
        /*0548*/ 	.word	0x000000ff
        /*054c*/ 	.word	0x00000080
        /*0550*/ 	.short	0x010a
        /*0552*/ 	.byte	0x11
	.zero		1


	//   ....[67]....
        /*0554*/ 	.word	0x00002340
        /*0558*/ 	.word	0x000000ff
        /*055c*/ 	.word	0x00000080
        /*0560*/ 	.short	0x010a
        /*0562*/ 	.byte	0x05
	.zero		1


	//   ....[68]....
        /*0564*/ 	.word	0x00002480
        /*0568*/ 	.word	0x00000003
        /*056c*/ 	.word	0x00000150
        /*0570*/ 	.short	0x010a
        /*0572*/ 	.byte	0xff
	.zero		1


	//   ....[69]....
        /*0574*/ 	.word	0x000025d0
        /*0578*/ 	.word	0x00000000
        /*057c*/ 	.word	0x00000000
        /*0580*/ 	.short	0x0101
        /*0582*/ 	.byte	0xff
	.zero		1


	//   ....[70]....
        /*0584*/ 	.word	0x00002b90
        /*0588*/ 	.word	0x000000ff
        /*058c*/ 	.word	0x00000000
        /*0590*/ 	.short	0x010a
        /*0592*/ 	.byte	0x04
	.zero		1


	//   ....[71]....
        /*0594*/ 	.word	0x00002c20
        /*0598*/ 	.word	0x000000ff
        /*059c*/ 	.word	0x00000000
        /*05a0*/ 	.short	0x010a
        /*05a2*/ 	.byte	0x05
	.zero		1


	//   ....[72]....
        /*05a4*/ 	.word	0x00002cb0
        /*05a8*/ 	.word	0x000000ff
        /*05ac*/ 	.word	0x00000000
        /*05b0*/ 	.short	0x010a
        /*05b2*/ 	.byte	0x05
	.zero		1


	//   ....[73]....
        /*05b4*/ 	.word	0x00002d40
        /*05b8*/ 	.word	0x000000ff
        /*05bc*/ 	.word	0x00000000
        /*05c0*/ 	.short	0x010a
        /*05c2*/ 	.byte	0x05
	.zero		1


	//   ....[74]....
        /*05c4*/ 	.word	0x00002dd0
        /*05c8*/ 	.word	0x000000ff
        /*05cc*/ 	.word	0x00000000
        /*05d0*/ 	.short	0x010a
        /*05d2*/ 	.byte	0x05
	.zero		1


	//   ....[75]....
        /*05d4*/ 	.word	0x00002e60
        /*05d8*/ 	.word	0x000000ff
        /*05dc*/ 	.word	0x00000000
        /*05e0*/ 	.short	0x010a
        /*05e2*/ 	.byte	0x05
	.zero		1


	//   ....[76]....
        /*05e4*/ 	.word	0x00002ef0
        /*05e8*/ 	.word	0x000000ff
        /*05ec*/ 	.word	0x00000000
        /*05f0*/ 	.short	0x010a
        /*05f2*/ 	.byte	0x05
	.zero		1


	//   ....[77]....
        /*05f4*/ 	.word	0x00002f80
        /*05f8*/ 	.word	0x000000ff
        /*05fc*/ 	.word	0x00000000
        /*0600*/ 	.short	0x010a
        /*0602*/ 	.byte	0x05
	.zero		1


	//   ....[78]....
        /*0604*/ 	.word	0x00003010
        /*0608*/ 	.word	0x000000ff
        /*060c*/ 	.word	0x00000000
        /*0610*/ 	.short	0x010a
        /*0612*/ 	.byte	0x05
	.zero		1


	//   ....[79]....
        /*0614*/ 	.word	0x000030a0
        /*0618*/ 	.word	0x000000ff
        /*061c*/ 	.word	0x00000000
        /*0620*/ 	.short	0x010a
        /*0622*/ 	.byte	0x05
	.zero		1


	//   ....[80]....
        /*0624*/ 	.word	0x00003130
        /*0628*/ 	.word	0x000000ff
        /*062c*/ 	.word	0x00000000
        /*0630*/ 	.short	0x010a
        /*0632*/ 	.byte	0x05
	.zero		1


	//   ....[81]....
        /*0634*/ 	.word	0x000031c0
        /*0638*/ 	.word	0x000000ff
        /*063c*/ 	.word	0x00000000
        /*0640*/ 	.short	0x010a
        /*0642*/ 	.byte	0x05
	.zero		1


	//   ....[82]....
        /*0644*/ 	.word	0x00003250
        /*0648*/ 	.word	0x000000ff
        /*064c*/ 	.word	0x00000000
        /*0650*/ 	.short	0x010a
        /*0652*/ 	.byte	0x05
	.zero		1


	//   ....[83]....
        /*0654*/ 	.word	0x000032e0
        /*0658*/ 	.word	0x000000ff
        /*065c*/ 	.word	0x00000000
        /*0660*/ 	.short	0x010a
        /*0662*/ 	.byte	0x05
	.zero		1


	//   ....[84]....
        /*0664*/ 	.word	0x00003370
        /*0668*/ 	.word	0x000000ff
        /*066c*/ 	.word	0x00000000
        /*0670*/ 	.short	0x010a
        /*0672*/ 	.byte	0x05
	.zero		1


	//   ....[85]....
        /*0674*/ 	.word	0x00003410
        /*0678*/ 	.word	0x00000000
        /*067c*/ 	.word	0x00000000
        /*0680*/ 	.short	0x010a
        /*0682*/ 	.byte	0xff
	.zero		1


	//   ....[86]....
        /*0684*/ 	.word	0x00003550
        /*0688*/ 	.word	0x00000000
        /*068c*/ 	.word	0x000001b0
        /*0690*/ 	.short	0x010a
        /*0692*/ 	.byte	0xff
	.zero		1


	//   ....[87]....
        /*0694*/ 	.word	0x000035c0
        /*0698*/ 	.word	0x00000004
        /*069c*/ 	.word	0x00000000
        /*06a0*/ 	.short	0x0101
        /*06a2*/ 	.byte	0xff
	.zero		1


	//   ....[88]....
        /*06a4*/ 	.word	0x000035e0
        /*06a8*/ 	.word	0x000000ff
        /*06ac*/ 	.word	0x00000160
        /*06b0*/ 	.short	0x010a
        /*06b2*/ 	.byte	0x04
	.zero		1


	//   ....[89]....
        /*06b4*/ 	.word	0x00003700
        /*06b8*/ 	.word	0x00000000
        /*06bc*/ 	.word	0x00000150
        /*06c0*/ 	.short	0x010a
        /*06c2*/ 	.byte	0xff
	.zero		1


	//   ....[90]....
        /*06c4*/ 	.word	0x00003800
        /*06c8*/ 	.word	0x00000000
        /*06cc*/ 	.word	0x00000000
        /*06d0*/ 	.short	0x0101
        /*06d2*/ 	.byte	0xff
	.zero		1


	//   ....[91]....
        /*06d4*/ 	.word	0x00003890
        /*06d8*/ 	.word	0x000000ff
        /*06dc*/ 	.word	0x00000160
        /*06e0*/ 	.short	0x0106
        /*06e2*/ 	.byte	0x04
	.zero		1


	//   ....[92]....
        /*06e4*/ 	.word	0x000038b0
        /*06e8*/ 	.word	0x000000ff
        /*06ec*/ 	.word	0x00000160
        /*06f0*/ 	.short	0x010a
        /*06f2*/ 	.byte	0x04
	.zero		1


	//   ....[93]....
        /*06f4*/ 	.word	0x00003940
        /*06f8*/ 	.word	0x000000ff
        /*06fc*/ 	.word	0x00000160
        /*0700*/ 	.short	0x0106
        /*0702*/ 	.byte	0x07
	.zero		1


	//   ....[94]....
        /*0704*/ 	.word	0x00003980
        /*0708*/ 	.word	0x00000000
        /*070c*/ 	.word	0x00000160
        /*0710*/ 	.short	0x010a
        /*0712*/ 	.byte	0xff
	.zero		1


	//   ....[95]....
        /*0714*/ 	.word	0x00003bd0
        /*0718*/ 	.word	0x000000ff
        /*071c*/ 	.word	0x00000008
        /*0720*/ 	.short	0x010a
        /*0722*/ 	.byte	0x05
	.zero		1


	//   ....[96]....
        /*0724*/ 	.word	0x00003bf0
        /*0728*/ 	.word	0x000000ff
        /*072c*/ 	.word	0x00000008
        /*0730*/ 	.short	0x010a
        /*0732*/ 	.byte	0x05
	.zero		1


	//   ....[97]....
        /*0734*/ 	.word	0x00003d80
        /*0738*/ 	.word	0x000000ff
        /*073c*/ 	.word	0x00000008
        /*0740*/ 	.short	0x010a
        /*0742*/ 	.byte	0x05
	.zero		1


	//   ....[98]....
        /*0744*/ 	.word	0x00003da0
        /*0748*/ 	.word	0x000000ff
        /*074c*/ 	.word	0x00000008
        /*0750*/ 	.short	0x010a
        /*0752*/ 	.byte	0x05
	.zero		1


	//   ....[99]....
        /*0754*/ 	.word	0x00003e60
        /*0758*/ 	.word	0x000000ff
        /*075c*/ 	.word	0x00000000
        /*0760*/ 	.short	0x0101
        /*0762*/ 	.byte	0x04
	.zero		1


	//   ....[100]....
        /*0764*/ 	.word	0x00004160
        /*0768*/ 	.word	0x00000000
        /*076c*/ 	.word	0x00000150
        /*0770*/ 	.short	0x010a
        /*0772*/ 	.byte	0xff
	.zero		1


	//   ....[101]....
        /*0774*/ 	.word	0x00004220
        /*0778*/ 	.word	0x00000000
        /*077c*/ 	.word	0x00000000
        /*0780*/ 	.short	0x0101
        /*0782*/ 	.byte	0xff
	.zero		1


	//   ....[102]....
        /*0784*/ 	.word	0x000042e0
        /*0788*/ 	.word	0x000000ff
        /*078c*/ 	.word	0x00000000
        /*0790*/ 	.short	0x010a
        /*0792*/ 	.byte	0x04
	.zero		1


	//   ....[103]....
        /*0794*/ 	.word	0x000042f0
        /*0798*/ 	.word	0x000000ff
        /*079c*/ 	.word	0x00000190
        /*07a0*/ 	.short	0x010a
        /*07a2*/ 	.byte	0x17
	.zero		1


	//   ....[104]....
        /*07a4*/ 	.word	0x000043a0
        /*07a8*/ 	.word	0x000000ff
        /*07ac*/ 	.word	0x00000000
        /*07b0*/ 	.short	0x010a
        /*07b2*/ 	.byte	0x05
	.zero		1


	//   ....[105]....
        /*07b4*/ 	.word	0x000044e0
        /*07b8*/ 	.word	0x000000ff
        /*07bc*/ 	.word	0x00000000
        /*07c0*/ 	.short	0x010a
        /*07c2*/ 	.byte	0x04
	.zero		1


	//   ....[106]....
        /*07c4*/ 	.word	0x00004730
        /*07c8*/ 	.word	0x000000ff
        /*07cc*/ 	.word	0x00000000
        /*07d0*/ 	.short	0x010a
        /*07d2*/ 	.byte	0x04
	.zero		1


	//   ....[107]....
        /*07d4*/ 	.word	0x000047c0
        /*07d8*/ 	.word	0x000000ff
        /*07dc*/ 	.word	0x00000000
        /*07e0*/ 	.short	0x010a
        /*07e2*/ 	.byte	0x05
	.zero		1


	//   ....[108]....
        /*07e4*/ 	.word	0x00004850
        /*07e8*/ 	.word	0x000000ff
        /*07ec*/ 	.word	0x00000000
        /*07f0*/ 	.short	0x010a
        /*07f2*/ 	.byte	0x05
	.zero		1


	//   ....[109]....
        /*07f4*/ 	.word	0x000048f0
        /*07f8*/ 	.word	0x00000000
        /*07fc*/ 	.word	0x00000000
        /*0800*/ 	.short	0x010a
        /*0802*/ 	.byte	0xff
	.zero		1


	//   ....[110]....
        /*0804*/ 	.word	0x00004930
        /*0808*/ 	.word	0x00000000
        /*080c*/ 	.word	0x00000000
        /*0810*/ 	.short	0x010a
        /*0812*/ 	.byte	0xff
	.zero		1


	//   ....[111]....
        /*0814*/ 	.word	0x000049a0
        /*0818*/ 	.word	0x000000ff
        /*081c*/ 	.word	0x00000000
        /*0820*/ 	.short	0x0101
        /*0822*/ 	.byte	0x04
	.zero		1


	//   ....[112]....
        /*0824*/ 	.word	0x000049e0
        /*0828*/ 	.word	0x000000ff
        /*082c*/ 	.word	0x000001d0
        /*0830*/ 	.short	0x010a
        /*0832*/ 	.byte	0x11
	.zero		1


	//   ....[113]....
        /*0834*/ 	.word	0x00004a30
        /*0838*/ 	.word	0x000000ff
        /*083c*/ 	.word	0x00000000
        /*0840*/ 	.short	0x0101
        /*0842*/ 	.byte	0x04
	.zero		1


	//   ....[114]....
        /*0844*/ 	.word	0x00004f10
        /*0848*/ 	.word	0x0000000c
        /*084c*/ 	.word	0x00000150
        /*0850*/ 	.short	0x010a
        /*0852*/ 	.byte	0xff
	.zero		1


	//   ....[115]....
        /*0854*/ 	.word	0x00005080
        /*0858*/ 	.word	0x00000000
        /*085c*/ 	.word	0x00000000
        /*0860*/ 	.short	0x0101
        /*0862*/ 	.byte	0xff
	.zero		1


	//   ....[116]....
        /*0864*/ 	.word	0x00005510
        /*0868*/ 	.word	0x000000ff
        /*086c*/ 	.word	0x00000148
        /*0870*/ 	.short	0x010a
        /*0872*/ 	.byte	0x15
	.zero		1


	//   ....[117]....
        /*0874*/ 	.word	0x00005690
        /*0878*/ 	.word	0x000000ff
        /*087c*/ 	.word	0x00000120
        /*0880*/ 	.short	0x010a
        /*0882*/ 	.byte	0x15
	.zero		1


	//   ....[118]....
        /*0884*/ 	.word	0x00005880
        /*0888*/ 	.word	0x000000ff
        /*088c*/ 	.word	0x00000100
        /*0890*/ 	.short	0x010b
        /*0892*/ 	.byte	0x15
	.zero		1


	//   ....[119]....
        /*0894*/ 	.word	0x00005890
        /*0898*/ 	.word	0x000000ff
        /*089c*/ 	.word	0x00000000
        /*08a0*/ 	.short	0x0101
        /*08a2*/ 	.byte	0x2e
	.zero		1


	//   ....[120]....
        /*08a4*/ 	.word	0x000058a0
        /*08a8*/ 	.word	0x000000ff
        /*08ac*/ 	.word	0x00000128
        /*08b0*/ 	.short	0x010a
        /*08b2*/ 	.byte	0x15
	.zero		1


	//   ....[121]....
        /*08b4*/ 	.word	0x00005a50
        /*08b8*/ 	.word	0x000000ff
        /*08bc*/ 	.word	0x00000108
        /*08c0*/ 	.short	0x010b
        /*08c2*/ 	.byte	0x15
	.zero		1


	//   ....[122]....
        /*08c4*/ 	.word	0x00005a60
        /*08c8*/ 	.word	0x000000ff
        /*08cc*/ 	.word	0x00000000
        /*08d0*/ 	.short	0x0101
        /*08d2*/ 	.byte	0x27
	.zero		1


	//   ....[123]....
        /*08d4*/ 	.word	0x00005a70
        /*08d8*/ 	.word	0x000000ff
        /*08dc*/ 	.word	0x00000130
        /*08e0*/ 	.short	0x010a
        /*08e2*/ 	.byte	0x15
	.zero		1


	//   ....[124]....
        /*08e4*/ 	.word	0x00005c20
        /*08e8*/ 	.word	0x000000ff
        /*08ec*/ 	.word	0x00000110
        /*08f0*/ 	.short	0x010b
        /*08f2*/ 	.byte	0x15
	.zero		1


	//   ....[125]....
        /*08f4*/ 	.word	0x00005c30
        /*08f8*/ 	.word	0x000000ff
        /*08fc*/ 	.word	0x00000000
        /*0900*/ 	.short	0x0101
        /*0902*/ 	.byte	0x26
	.zero		1


	//   ....[126]....
        /*0904*/ 	.word	0x00005c40
        /*0908*/ 	.word	0x000000ff
        /*090c*/ 	.word	0x00000138
        /*0910*/ 	.short	0x010a
        /*0912*/ 	.byte	0x15
	.zero		1


	//   ....[127]....
        /*0914*/ 	.word	0x00005e90
        /*0918*/ 	.word	0x000000ff
        /*091c*/ 	.word	0x00000118
        /*0920*/ 	.short	0x010b
        /*0922*/ 	.byte	0x15
	.zero		1


	//   ....[128]....
        /*0924*/ 	.word	0x00005ea0
        /*0928*/ 	.word	0x000000ff
        /*092c*/ 	.word	0x00000000
        /*0930*/ 	.short	0x0101
        /*0932*/ 	.byte	0x25
	.zero		1


	//   ....[129]....
        /*0934*/ 	.word	0x00005ee0
        /*0938*/ 	.word	0x000000ff
        /*093c*/ 	.word	0x00000120
        /*0940*/ 	.short	0x010a
        /*0942*/ 	.byte	0x15
	.zero		1


	//   ....[130]....
        /*0944*/ 	.word	0x00005f00
        /*0948*/ 	.word	0x000000ff
        /*094c*/ 	.word	0x00000128
        /*0950*/ 	.short	0x010a
        /*0952*/ 	.byte	0x15
	.zero		1


	//   ....[131]....
        /*0954*/ 	.word	0x00005f20
        /*0958*/ 	.word	0x000000ff
        /*095c*/ 	.word	0x00000130
        /*0960*/ 	.short	0x010a
        /*0962*/ 	.byte	0x15
	.zero		1


	//   ....[132]....
        /*0964*/ 	.word	0x00005f60
        /*0968*/ 	.word	0x00000000
        /*096c*/ 	.word	0x00000138
        /*0970*/ 	.short	0x010a
        /*0972*/ 	.byte	0xff
	.zero		1


	//   ....[133]....
        /*0974*/ 	.word	0x000062c0
        /*0978*/ 	.word	0x00000003
        /*097c*/ 	.word	0x00000150
        /*0980*/ 	.short	0x010a
        /*0982*/ 	.byte	0xff
	.zero		1


	//   ....[134]....
        /*0984*/ 	.word	0x00006440
        /*0988*/ 	.word	0x00000000
        /*098c*/ 	.word	0x00000000
        /*0990*/ 	.short	0x0101
        /*0992*/ 	.byte	0xff
	.zero		1


	//   ....[135]....
        /*0994*/ 	.word	0x00006f80
        /*0998*/ 	.word	0x000000ff
        /*099c*/ 	.word	0x00000100
        /*09a0*/ 	.short	0x010a
        /*09a2*/ 	.byte	0x2b
	.zero		1


	//   ....[136]....
        /*09a4*/ 	.word	0x00006fc0
        /*09a8*/ 	.word	0x00000062
        /*09ac*/ 	.word	0x00000170
        /*09b0*/ 	.short	0x010a
        /*09b2*/ 	.byte	0xff
	.zero		1


	//   ....[137]....
        /*09b4*/ 	.word	0x000070b0
        /*09b8*/ 	.word	0x000000ff
        /*09bc*/ 	.word	0x00000100
        /*09c0*/ 	.short	0x010a
        /*09c2*/ 	.byte	0x2b
	.zero		1


	//   ....[138]....
        /*09c4*/ 	.word	0x000071a0
        /*09c8*/ 	.word	0x00000062
        /*09cc*/ 	.word	0x00000170
        /*09d0*/ 	.short	0x010a
        /*09d2*/ 	.byte	0xff
	.zero		1


	//   ....[139]....
        /*09d4*/ 	.word	0x00007cc0
        /*09d8*/ 	.word	0x00000000
        /*09dc*/ 	.word	0x00000000
        /*09e0*/ 	.short	0x0101
        /*09e2*/ 	.byte	0xff
	.zero		1


	//   ....[140]....
        /*09e4*/ 	.word	0x00007cd0
        /*09e8*/ 	.word	0x00000003
        /*09ec*/ 	.word	0x00000100
        /*09f0*/ 	.short	0x010a
        /*09f2*/ 	.byte	0xff
	.zero		1


	//   ....[141]....
        /*09f4*/ 	.word	0x00007db0
        /*09f8*/ 	.word	0x00000003
        /*09fc*/ 	.word	0x00000100
        /*0a00*/ 	.short	0x010a
        /*0a02*/ 	.byte	0xff
	.zero		1


	//   ....[142]....
        /*0a04*/ 	.word	0x00008970
        /*0a08*/ 	.word	0x00000068
        /*0a0c*/ 	.word	0x00000000
        /*0a10*/ 	.short	0x0101
        /*0a12*/ 	.byte	0xff
	.zero		1


	//   ....[143]....
        /*0a14*/ 	.word	0x00008990
        /*0a18*/ 	.word	0x0000003e
        /*0a1c*/ 	.word	0x00000100
        /*0a20*/ 	.short	0x010a
        /*0a22*/ 	.byte	0xff
	.zero		1


	//   ....[144]....
        /*0a24*/ 	.word	0x00008a60
        /*0a28*/ 	.word	0x0000003e
        /*0a2c*/ 	.word	0x00000100
        /*0a30*/ 	.short	0x010a
        /*0a32*/ 	.byte	0xff
	.zero		1


	//   ....[145]....
        /*0a34*/ 	.word	0x00009610
        /*0a38*/ 	.word	0x0000003e
        /*0a3c*/ 	.word	0x00000000
        /*0a40*/ 	.short	0x0101
        /*0a42*/ 	.byte	0xff
	.zero		1


	//   ....[146]....
        /*0a44*/ 	.word	0x00009630
        /*0a48*/ 	.word	0x0000003d
        /*0a4c*/ 	.word	0x00000100
        /*0a50*/ 	.short	0x010a
        /*0a52*/ 	.byte	0xff
	.zero		1


	//   ....[147]....
        /*0a54*/ 	.word	0x00009700
        /*0a58*/ 	.word	0x0000003d
        /*0a5c*/ 	.word	0x00000100
        /*0a60*/ 	.short	0x010a
        /*0a62*/ 	.byte	0xff
	.zero		1


	//   ....[148]....
        /*0a64*/ 	.word	0x000099d0
        /*0a68*/ 	.word	0x00000062
        /*0a6c*/ 	.word	0x00000000
        /*0a70*/ 	.short	0x0101
        /*0a72*/ 	.byte	0xff
	.zero		1


	//   ....[149]....
        /*0a74*/ 	.word	0x0000a300
        /*0a78*/ 	.word	0x00000002
        /*0a7c*/ 	.word	0x00000000
        /*0a80*/ 	.short	0x0101
        /*0a82*/ 	.byte	0xff
	.zero		1


	//   ....[150]....
        /*0a84*/ 	.word	0x0000a5b0
        /*0a88*/ 	.word	0x000000ff
        /*0a8c*/ 	.word	0x00000000
        /*0a90*/ 	.short	0x0101
        /*0a92*/ 	.byte	0x04
	.zero		1


	//   ....[151]....
        /*0a94*/ 	.word	0x0000a5d0
        /*0a98*/ 	.word	0x00000000
        /*0a9c*/ 	.word	0x000001c0
        /*0aa0*/ 	.short	0x010a
        /*0aa2*/ 	.byte	0xff
	.zero		1


	//   ....[152]....
        /*0aa4*/ 	.word	0x0000a630
        /*0aa8*/ 	.word	0x00000000
        /*0aac*/ 	.word	0x00000080
        /*0ab0*/ 	.short	0x010a
        /*0ab2*/ 	.byte	0xff
	.zero		1


	//   ....[153]....
        /*0ab4*/ 	.word	0x0000a690
        /*0ab8*/ 	.word	0x00000000
        /*0abc*/ 	.word	0x00000080
        /*0ac0*/ 	.short	0x010a
        /*0ac2*/ 	.byte	0xff
	.zero		1


	//   ....[154]....
        /*0ac4*/ 	.word	0x0000a6e0
        /*0ac8*/ 	.word	0x00000003
        /*0acc*/ 	.word	0x00000150
        /*0ad0*/ 	.short	0x010a
        /*0ad2*/ 	.byte	0xff
	.zero		1


	//   ....[155]....
        /*0ad4*/ 	.word	0x0000a740
        /*0ad8*/ 	.word	0x00000000
        /*0adc*/ 	.word	0x00000000
        /*0ae0*/ 	.short	0x010a
        /*0ae2*/ 	.byte	0xff
	.zero		1


	//   ....[156]....
        /*0ae4*/ 	.word	0x0000a7a0
        /*0ae8*/ 	.word	0x00000000
        /*0aec*/ 	.word	0x00000000
        /*0af0*/ 	.short	0x010a
        /*0af2*/ 	.byte	0xff
	.zero		1


	//   ....[157]....
        /*0af4*/ 	.word	0x0000a800
        /*0af8*/ 	.word	0x00000000
        /*0afc*/ 	.word	0x00000000
        /*0b00*/ 	.short	0x010a
        /*0b02*/ 	.byte	0xff
	.zero		1


	//   ....[158]....
        /*0b04*/ 	.word	0x0000a860
        /*0b08*/ 	.word	0x00000000
        /*0b0c*/ 	.word	0x00000000
        /*0b10*/ 	.short	0x010a
        /*0b12*/ 	.byte	0xff
	.zero		1


	//   ....[159]....
        /*0b14*/ 	.word	0x0000a8c0
        /*0b18*/ 	.word	0x00000000
        /*0b1c*/ 	.word	0x00000000
        /*0b20*/ 	.short	0x010a
        /*0b22*/ 	.byte	0xff
	.zero		1


	//   ....[160]....
        /*0b24*/ 	.word	0x0000a920
        /*0b28*/ 	.word	0x00000000
        /*0b2c*/ 	.word	0x00000000
        /*0b30*/ 	.short	0x010a
        /*0b32*/ 	.byte	0xff
	.zero		1


	//   ....[161]....
        /*0b34*/ 	.word	0x0000a980
        /*0b38*/ 	.word	0x00000000
        /*0b3c*/ 	.word	0x00000000
        /*0b40*/ 	.short	0x010a
        /*0b42*/ 	.byte	0xff
	.zero		1


	//   ....[162]....
        /*0b44*/ 	.word	0x0000a9e0
        /*0b48*/ 	.word	0x00000000
        /*0b4c*/ 	.word	0x00000000
        /*0b50*/ 	.short	0x010a
        /*0b52*/ 	.byte	0xff
	.zero		1


	//   ....[163]....
        /*0b54*/ 	.word	0x0000aa40
        /*0b58*/ 	.word	0x00000000
        /*0b5c*/ 	.word	0x00000000
        /*0b60*/ 	.short	0x010a
        /*0b62*/ 	.byte	0xff
	.zero		1


	//   ....[164]....
        /*0b64*/ 	.word	0x0000aaa0
        /*0b68*/ 	.word	0x00000000
        /*0b6c*/ 	.word	0x00000000
        /*0b70*/ 	.short	0x010a
        /*0b72*/ 	.byte	0xff
	.zero		1


	//   ....[165]....
        /*0b74*/ 	.word	0x0000ab00
        /*0b78*/ 	.word	0x00000000
        /*0b7c*/ 	.word	0x00000000
        /*0b80*/ 	.short	0x010a
        /*0b82*/ 	.byte	0xff
	.zero		1


	//   ....[166]....
        /*0b84*/ 	.word	0x0000ab60
        /*0b88*/ 	.word	0x00000000
        /*0b8c*/ 	.word	0x00000000
        /*0b90*/ 	.short	0x010a
        /*0b92*/ 	.byte	0xff
	.zero		1


	//   ....[167]....
        /*0b94*/ 	.word	0x0000abc0
        /*0b98*/ 	.word	0x00000000
        /*0b9c*/ 	.word	0x00000000
        /*0ba0*/ 	.short	0x010a
        /*0ba2*/ 	.byte	0xff
	.zero		1


	//   ....[168]....
        /*0ba4*/ 	.word	0x0000ac20
        /*0ba8*/ 	.word	0x00000000
        /*0bac*/ 	.word	0x00000000
        /*0bb0*/ 	.short	0x010a
        /*0bb2*/ 	.byte	0xff
	.zero		1


	//   ....[169]....
        /*0bb4*/ 	.word	0x0000ac80
        /*0bb8*/ 	.word	0x00000000
        /*0bbc*/ 	.word	0x00000000
        /*0bc0*/ 	.short	0x010a
        /*0bc2*/ 	.byte	0xff
	.zero		1


	//   ....[170]....
        /*0bc4*/ 	.word	0x0000acd0
        /*0bc8*/ 	.word	0x00000000
        /*0bcc*/ 	.word	0x000001b0
        /*0bd0*/ 	.short	0x010a
        /*0bd2*/ 	.byte	0xff
	.zero		1


	//   ....[171]....
        /*0bd4*/ 	.word	0x0000ad30
        /*0bd8*/ 	.word	0x00000000
        /*0bdc*/ 	.word	0x00000160
        /*0be0*/ 	.short	0x010a
        /*0be2*/ 	.byte	0xff
	.zero		1


	//   ....[172]....
        /*0be4*/ 	.word	0x0000ad80
        /*0be8*/ 	.word	0x00000000
        /*0bec*/ 	.word	0x00000150
        /*0bf0*/ 	.short	0x010a
        /*0bf2*/ 	.byte	0xff
	.zero		1


	//   ....[173]....
        /*0bf4*/ 	.word	0x0000ade0
        /*0bf8*/ 	.word	0x00000000
        /*0bfc*/ 	.word	0x00000160
        /*0c00*/ 	.short	0x010a
        /*0c02*/ 	.byte	0xff
	.zero		1


	//   ....[174]....
        /*0c04*/ 	.word	0x0000ae40
        /*0c08*/ 	.word	0x00000005
        /*0c0c*/ 	.word	0x00000008
        /*0c10*/ 	.short	0x010a
        /*0c12*/ 	.byte	0xff
	.zero		1


	//   ....[175]....
        /*0c14*/ 	.word	0x0000af30
        /*0c18*/ 	.word	0x00000003
        /*0c1c*/ 	.word	0x00000008
        /*0c20*/ 	.short	0x010a
        /*0c22*/ 	.byte	0xff
	.zero		1


	//   ....[176]....
        /*0c24*/ 	.word	0x0000af80
        /*0c28*/ 	.word	0x00000000
        /*0c2c*/ 	.word	0x00000150
        /*0c30*/ 	.short	0x010a
        /*0c32*/ 	.byte	0xff
	.zero		1


	//   ....[177]....
        /*0c34*/ 	.word	0x0000afe0
        /*0c38*/ 	.word	0x00000000
        /*0c3c*/ 	.word	0x00000190
        /*0c40*/ 	.short	0x010a
        /*0c42*/ 	.byte	0xff
	.zero		1


	//   ....[178]....
        /*0c44*/ 	.word	0x0000b040
        /*0c48*/ 	.word	0x00000000
        /*0c4c*/ 	.word	0x00000000
        /*0c50*/ 	.short	0x010a
        /*0c52*/ 	.byte	0xff
	.zero		1


	//   ....[179]....
        /*0c54*/ 	.word	0x0000b0a0
        /*0c58*/ 	.word	0x00000000
        /*0c5c*/ 	.word	0x00000000
        /*0c60*/ 	.short	0x010a
        /*0c62*/ 	.byte	0xff
	.zero		1


	//   ....[180]....
        /*0c64*/ 	.word	0x0000b100
        /*0c68*/ 	.word	0x00000000
        /*0c6c*/ 	.word	0x00000000
        /*0c70*/ 	.short	0x010a
        /*0c72*/ 	.byte	0xff
	.zero		1


	//   ....[181]....
        /*0c74*/ 	.word	0x0000b160
        /*0c78*/ 	.word	0x00000000
        /*0c7c*/ 	.word	0x00000000
        /*0c80*/ 	.short	0x010a
        /*0c82*/ 	.byte	0xff
	.zero		1


	//   ....[182]....
        /*0c84*/ 	.word	0x0000b1c0
        /*0c88*/ 	.word	0x00000000
        /*0c8c*/ 	.word	0x000001d0
        /*0c90*/ 	.short	0x010a
        /*0c92*/ 	.byte	0xff
	.zero		1


	//   ....[183]....
        /*0c94*/ 	.word	0x0000b210
        /*0c98*/ 	.word	0x0000000c
        /*0c9c*/ 	.word	0x00000150
        /*0ca0*/ 	.short	0x010a
        /*0ca2*/ 	.byte	0xff
	.zero		1


	//   ....[184]....
        /*0ca4*/ 	.word	0x0000b270
        /*0ca8*/ 	.word	0x00000000
        /*0cac*/ 	.word	0x00000148
        /*0cb0*/ 	.short	0x010a
        /*0cb2*/ 	.byte	0xff
	.zero		1


	//   ....[185]....
        /*0cb4*/ 	.word	0x0000b2d0
        /*0cb8*/ 	.word	0x00000000
        /*0cbc*/ 	.word	0x00000120
        /*0cc0*/ 	.short	0x010a
        /*0cc2*/ 	.byte	0xff
	.zero		1


	//   ....[186]....
        /*0cc4*/ 	.word	0x0000b330
        /*0cc8*/ 	.word	0x00000000
        /*0ccc*/ 	.word	0x00000128
        /*0cd0*/ 	.short	0x010a
        /*0cd2*/ 	.byte	0xff
	.zero		1


	//   ....[187]....
        /*0cd4*/ 	.word	0x0000b390
        /*0cd8*/ 	.word	0x00000000
        /*0cdc*/ 	.word	0x00000130
        /*0ce0*/ 	.short	0x010a
        /*0ce2*/ 	.byte	0xff
	.zero		1


	//   ....[188]....
        /*0ce4*/ 	.word	0x0000b3f0
        /*0ce8*/ 	.word	0x00000000
        /*0cec*/ 	.word	0x00000138
        /*0cf0*/ 	.short	0x010a
        /*0cf2*/ 	.byte	0xff
	.zero		1


	//   ....[189]....
        /*0cf4*/ 	.word	0x0000b450
        /*0cf8*/ 	.word	0x00000000
        /*0cfc*/ 	.word	0x00000120
        /*0d00*/ 	.short	0x010a
        /*0d02*/ 	.byte	0xff
	.zero		1


	//   ....[190]....
        /*0d04*/ 	.word	0x0000b4b0
        /*0d08*/ 	.word	0x00000000
        /*0d0c*/ 	.word	0x00000128
        /*0d10*/ 	.short	0x010a
        /*0d12*/ 	.byte	0xff
	.zero		1


	//   ....[191]....
        /*0d14*/ 	.word	0x0000b510
        /*0d18*/ 	.word	0x00000000
        /*0d1c*/ 	.word	0x00000130
        /*0d20*/ 	.short	0x010a
        /*0d22*/ 	.byte	0xff
	.zero		1


	//   ....[192]....
        /*0d24*/ 	.word	0x0000b560
        /*0d28*/ 	.word	0x00000003
        /*0d2c*/ 	.word	0x00000150
        /*0d30*/ 	.short	0x010a
        /*0d32*/ 	.byte	0xff
	.zero		1


	//   ....[193]....
        /*0d34*/ 	.word	0x0000b5c0
        /*0d38*/ 	.word	0x00000000
        /*0d3c*/ 	.word	0x00000100
        /*0d40*/ 	.short	0x010a
        /*0d42*/ 	.byte	0xff
	.zero		1


	//   ....[194]....
        /*0d44*/ 	.word	0x0000b610
        /*0d48*/ 	.word	0x00000062
        /*0d4c*/ 	.word	0x00000170
        /*0d50*/ 	.short	0x010a
        /*0d52*/ 	.byte	0xff
	.zero		1


	//   ....[195]....
        /*0d54*/ 	.word	0x0000b660
        /*0d58*/ 	.word	0x00000003
        /*0d5c*/ 	.word	0x00000100
        /*0d60*/ 	.short	0x010a
        /*0d62*/ 	.byte	0xff
	.zero		1


	//   ....[196]....
        /*0d64*/ 	.word	0x0000b6b0
        /*0d68*/ 	.word	0x0000003e
        /*0d6c*/ 	.word	0x00000100
        /*0d70*/ 	.short	0x010a
        /*0d72*/ 	.byte	0xff
	.zero		1


	//   ....[197]....
        /*0d74*/ 	.word	0x0000b700
        /*0d78*/ 	.word	0x0000003d
        /*0d7c*/ 	.word	0x00000100
        /*0d80*/ 	.short	0x010a
        /*0d82*/ 	.byte	0xff
	.zero		1


	//----- nvinfo : EIATTR_NUM_MBARRIERS
	.align		4
.L_47:
        /*0d84*/ 	.byte	0x03, 0x38
        /*0d86*/ 	.short	0x003b


	//----- nvinfo : EIATTR_EXIT_INSTR_OFFSETS
	.align		4
        /*0d88*/ 	.byte	0x04, 0x1c
        /*0d8a*/ 	.short	(.L_49 - .L_48)


	//   ....[0]....
.L_48:
        /*0d8c*/ 	.word	0x00003440


	//   ....[1]....
        /*0d90*/ 	.word	0x00003950


	//   ....[2]....
        /*0d94*/ 	.word	0x000039b0


	//   ....[3]....
        /*0d98*/ 	.word	0x00004c60


	//   ....[4]....
        /*0d9c*/ 	.word	0x00005f90


	//   ....[5]....
        /*0da0*/ 	.word	0x00005fd0


	//   ....[6]....
        /*0da4*/ 	.word	0x0000a490


	//   ....[7]....
        /*0da8*/ 	.word	0x0000a510


	//   ....[8]....
        /*0dac*/ 	.word	0x0000a540


	//   ....[9]....
        /*0db0*/ 	.word	0x0000a5c0


	//----- nvinfo : EIATTR_MAX_THREADS
	.align		4
.L_49:
        /*0db4*/ 	.byte	0x04, 0x05
        /*0db6*/ 	.short	(.L_51 - .L_50)
.L_50:
        /*0db8*/ 	.word	0x00000100
        /*0dbc*/ 	.word	0x00000001
        /*0dc0*/ 	.word	0x00000001


	//----- nvinfo : EIATTR_CRS_STACK_SIZE
	.align		4
.L_51:
        /*0dc4*/ 	.byte	0x04, 0x1e
        /*0dc6*/ 	.short	(.L_53 - .L_52)
.L_52:
        /*0dc8*/ 	.word	0x00000000


	//----- nvinfo : EIATTR_CBANK_PARAM_SIZE
	.align		4
.L_53:
        /*0dcc*/ 	.byte	0x03, 0x19
        /*0dce*/ 	.short	0x0800


	//----- nvinfo : EIATTR_PARAM_CBANK
	.align		4
        /*0dd0*/ 	.byte	0x04, 0x0a
        /*0dd2*/ 	.short	(.L_55 - .L_54)
	.align		4
.L_54:
        /*0dd4*/ 	.word	index@(.nv.constant0._ZN7cutlass13device_kernelINS_4gemm6kernel13GemmUniversalIN4cute5tupleIJiiiiEEENS1_10collective13CollectiveMmaINS1_35MainloopSm100TmaUmmaWarpSpecializedILi16ELi2ELi4ENS5_IJNS4_1CILi2EEESB_NSA_ILi1EEEEEEEENS5_IJNSA_ILi128EEENSA_ILi256EEENSA_ILi32EEEEEENS_6half_tENS5_IJlSC_lEEESJ_SK_NS4_8TiledMMAINS4_8MMA_AtomIJNS4_26SM100_MMA_F16BF16_2x1SM_SSISJ_SJ_fLi128ELi256ELNS4_4UMMA5MajorE0ELSP_0ELNSO_7ScaleInE0ELSQ_0EEEEEENS4_6LayoutINS5_IJSC_SC_SC_EEENS5_IJNSA_ILi0EEESV_SV_EEEEENS5_IJNS4_10UnderscoreESY_SY_EEEEENS4_28SM100_TMA_2SM_LOAD_MULTICASTENS4_14ComposedLayoutINS4_7SwizzleILi2ELi4ELi3EEENS4_18smem_ptr_flag_bitsILi16EEENST_INS5_IJNSA_ILi8EEESH_EEENS5_IJSH_SC_EEEEEEEvNS4_8identityENS4_18SM100_TMA_2SM_LOADES1B_vS1C_EENS_8epilogue10collective18CollectiveEpilogueINS1F_23Sm100TmaWarpSpecializedILi4ELi2ELi32ELb1ELb0EEEJNS5_IJNSA_ILi64EEESG_SH_EEENS5_IJNST_IS1K_SC_EENST_INS5_IJSH_SB_EEENS5_IJSC_SF_EEEEEEEESJ_SK_SJ_SK_NS1F_6fusion15FusionCallbacksIS1J_NS1R_17LinearCombinationISJ_fSJ_fLNS_15FloatRoundStyleE2EEES1L_S1Q_JEEENS4_5SM1004TMEM4LOAD26SM100_TMEM_LOAD_32dp32b32xENS4_13SM90_TMA_LOADES1B_NS4_39AutoVectorizingCopyWithAssumedAlignmentILi128EEENS4_14SM90_TMA_STOREES1B_S23_S23_EEEvvEEEEvNT_6ParamsE)
        /*0dd8*/ 	.short	0x0380
        /*0dda*/ 	.short	0x0800


	//----- nvinfo : EIATTR_SW_WAR
	.align		4
.L_55:
        /*0ddc*/ 	.byte	0x04, 0x36
        /*0dde*/ 	.short	(.L_57 - .L_56)
.L_56:
        /*0de0*/ 	.word	0x00000008
.L_57:


//--------------------- .nv.callgraph             --------------------------
	.section	.nv.callgraph,"",@"SHT_CUDA_CALLGRAPH"
	.align	4
	.sectionentsize	8
	.align		4
        /*0000*/ 	.word	0x00000000
	.align		4
        /*0004*/ 	.word	0xffffffff
	.align		4
        /*0008*/ 	.word	index@(_ZN7cutlass13device_kernelINS_4gemm6kernel13GemmUniversalIN4cute5tupleIJiiiiEEENS1_10collective13CollectiveMmaINS1_35MainloopSm100TmaUmmaWarpSpecializedILi16ELi2ELi4ENS5_IJNS4_1CILi2EEESB_NSA_ILi1EEEEEEEENS5_IJNSA_ILi128EEENSA_ILi256EEENSA_ILi32EEEEEENS_6half_tENS5_IJlSC_lEEESJ_SK_NS4_8TiledMMAINS4_8MMA_AtomIJNS4_26SM100_MMA_F16BF16_2x1SM_SSISJ_SJ_fLi128ELi256ELNS4_4UMMA5MajorE0ELSP_0ELNSO_7ScaleInE0ELSQ_0EEEEEENS4_6LayoutINS5_IJSC_SC_SC_EEENS5_IJNSA_ILi0EEESV_SV_EEEEENS5_IJNS4_10UnderscoreESY_SY_EEEEENS4_28SM100_TMA_2SM_LOAD_MULTICASTENS4_14ComposedLayoutINS4_7SwizzleILi2ELi4ELi3EEENS4_18smem_ptr_flag_bitsILi16EEENST_INS5_IJNSA_ILi8EEESH_EEENS5_IJSH_SC_EEEEEEEvNS4_8identityENS4_18SM100_TMA_2SM_LOADES1B_vS1C_EENS_8epilogue10collective18CollectiveEpilogueINS1F_23Sm100TmaWarpSpecializedILi4ELi2ELi32ELb1ELb0EEEJNS5_IJNSA_ILi64EEESG_SH_EEENS5_IJNST_IS1K_SC_EENST_INS5_IJSH_SB_EEENS5_IJSC_SF_EEEEEEEESJ_SK_SJ_SK_NS1F_6fusion15FusionCallbacksIS1J_NS1R_17LinearCombinationISJ_fSJ_fLNS_15FloatRoundStyleE2EEES1L_S1Q_JEEENS4_5SM1004TMEM4LOAD26SM100_TMEM_LOAD_32dp32b32xENS4_13SM90_TMA_LOADES1B_NS4_39AutoVectorizingCopyWithAssumedAlignmentILi128EEENS4_14SM90_TMA_STOREES1B_S23_S23_EEEvvEEEEvNT_6ParamsE)
	.align		4
        /*000c*/ 	.word	index@(__assertfail)
	.align		4
        /*0010*/ 	.word	0x00000000
	.align		4
        /*0014*/ 	.word	0xfffffffe
	.align		4
        /*0018*/ 	.word	0x00000000
	.align		4
        /*001c*/ 	.word	0xfffffffd
	.align		4
        /*0020*/ 	.word	0x00000000
	.align		4
        /*0024*/ 	.word	0xfffffffc


//--------------------- .nv.constant4             --------------------------
	.section	.nv.constant4,"a",@progbits
	.align	8
	.align		8
.nv.constant4:
        /*0000*/ 	.dword	__assertfail
	.align		8
        /*0008*/ 	.dword	__unnamed_1
	.align		8
        /*0010*/ 	.dword	__unnamed_2
	.align		8
        /*0018*/ 	.dword	_ZN40_INTERNAL_9a211fed_4_k_cu_536f9082_338204cuda3std3__45__cpo5beginE
	.align		8
        /*0020*/ 	.dword	_ZN40_INTERNAL_9a211fed_4_k_cu_536f9082_338204cuda3std3__45__cpo3endE
	.align		8
        /*0028*/ 	.dword	_ZN40_INTERNAL_9a211fed_4_k_cu_536f9082_338204cuda3std3__45__cpo6cbeginE
	.align		8
        /*0030*/ 	.dword	_ZN40_INTERNAL_9a211fed_4_k_cu_536f9082_338204cuda3std3__45__cpo4cendE
	.align		8
        /*0038*/ 	.dword	_ZN40_INTERNAL_9a211fed_4_k_cu_536f9082_338204cuda3std3__442_GLOBAL__N__9a211fed_4_k_cu_536f9082_338206ignoreE
	.align		8
        /*0040*/ 	.dword	_ZN40_INTERNAL_9a211fed_4_k_cu_536f9082_338204cuda3std3__419piecewise_constructE
	.align		8
        /*0048*/ 	.dword	_ZN40_INTERNAL_9a211fed_4_k_cu_536f9082_338204cuda3std3__48in_placeE
	.align		8
        /*0050*/ 	.dword	_ZN40_INTERNAL_9a211fed_4_k_cu_536f9082_338204cuda3std6ranges3__45__cpo4swapE
	.align		8
        /*0058*/ 	.dword	_ZN40_INTERNAL_9a211fed_4_k_cu_536f9082_338204cuda3std6ranges3__45__cpo9iter_moveE
	.align		8
        /*0060*/ 	.dword	_ZN40_INTERNAL_9a211fed_4_k_cu_536f9082_338204cute7productE
	.align		8
        /*0068*/ 	.dword	_ZN40_INTERNAL_9a211fed_4_k_cu_536f9082_338204cute1_E
	.align		8
        /*0070*/ 	.dword	$str$25
	.align		8
        /*0078*/ 	.dword	$str$26
	.align		8
        /*0080*/ 	.dword	$str$27
	.align		8
        /*0088*/ 	.dword	$str$28


//--------------------- .text._ZN7cutlass13device_kernelINS_4gemm6kernel13GemmUniversalIN4cute5tupleIJiiiiEEENS1_10collective13CollectiveMmaINS1_35MainloopSm100TmaUmmaWarpSpecializedILi16ELi2ELi4ENS5_IJNS4_1CILi2EEESB_NSA_ILi1EEEEEEEENS5_IJNSA_ILi128EEENSA_ILi256EEENSA_ILi32EEEEEENS_6half_tENS5_IJlSC_lEEESJ_SK_NS4_8TiledMMAINS4_8MMA_AtomIJNS4_26SM100_MMA_F16BF16_2x1SM_SSISJ_SJ_fLi128ELi256ELNS4_4UMMA5MajorE0ELSP_0ELNSO_7ScaleInE0ELSQ_0EEEEEENS4_6LayoutINS5_IJSC_SC_SC_EEENS5_IJNSA_ILi0EEESV_SV_EEEEENS5_IJNS4_10UnderscoreESY_SY_EEEEENS4_28SM100_TMA_2SM_LOAD_MULTICASTENS4_14ComposedLayoutINS4_7SwizzleILi2ELi4ELi3EEENS4_18smem_ptr_flag_bitsILi16EEENST_INS5_IJNSA_ILi8EEESH_EEENS5_IJSH_SC_EEEEEEEvNS4_8identityENS4_18SM100_TMA_2SM_LOADES1B_vS1C_EENS_8epilogue10collective18CollectiveEpilogueINS1F_23Sm100TmaWarpSpecializedILi4ELi2ELi32ELb1ELb0EEEJNS5_IJNSA_ILi64EEESG_SH_EEENS5_IJNST_IS1K_SC_EENST_INS5_IJSH_SB_EEENS5_IJSC_SF_EEEEEEEESJ_SK_SJ_SK_NS1F_6fusion15FusionCallbacksIS1J_NS1R_17LinearCombinationISJ_fSJ_fLNS_15FloatRoundStyleE2EEES1L_S1Q_JEEENS4_5SM1004TMEM4LOAD26SM100_TMEM_LOAD_32dp32b32xENS4_13SM90_TMA_LOADES1B_NS4_39AutoVectorizingCopyWithAssumedAlignmentILi128EEENS4_14SM90_TMA_STOREES1B_S23_S23_EEEvvEEEEvNT_6ParamsE --------------------------
	.section	.text._ZN7cutlass13device_kernelINS_4gemm6kernel13GemmUniversalIN4cute5tupleIJiiiiEEENS1_10collective13CollectiveMmaINS1_35MainloopSm100TmaUmmaWarpSpecializedILi16ELi2ELi4ENS5_IJNS4_1CILi2EEESB_NSA_ILi1EEEEEEEENS5_IJNSA_ILi128EEENSA_ILi256EEENSA_ILi32EEEEEENS_6half_tENS5_IJlSC_lEEESJ_SK_NS4_8TiledMMAINS4_8MMA_AtomIJNS4_26SM100_MMA_F16BF16_2x1SM_SSISJ_SJ_fLi128ELi256ELNS4_4UMMA5MajorE0ELSP_0ELNSO_7ScaleInE0ELSQ_0EEEEEENS4_6LayoutINS5_IJSC_SC_SC_EEENS5_IJNSA_ILi0EEESV_SV_EEEEENS5_IJNS4_10UnderscoreESY_SY_EEEEENS4_28SM100_TMA_2SM_LOAD_MULTICASTENS4_14ComposedLayoutINS4_7SwizzleILi2ELi4ELi3EEENS4_18smem_ptr_flag_bitsILi16EEENST_INS5_IJNSA_ILi8EEESH_EEENS5_IJSH_SC_EEEEEEEvNS4_8identityENS4_18SM100_TMA_2SM_LOADES1B_vS1C_EENS_8epilogue10collective18CollectiveEpilogueINS1F_23Sm100TmaWarpSpecializedILi4ELi2ELi32ELb1ELb0EEEJNS5_IJNSA_ILi64EEESG_SH_EEENS5_IJNST_IS1K_SC_EENST_INS5_IJSH_SB_EEENS5_IJSC_SF_EEEEEEEESJ_SK_SJ_SK_NS1F_6fusion15FusionCallbacksIS1J_NS1R_17LinearCombinationISJ_fSJ_fLNS_15FloatRoundStyleE2EEES1L_S1Q_JEEENS4_5SM1004TMEM4LOAD26SM100_TMEM_LOAD_32dp32b32xENS4_13SM90_TMA_LOADES1B_NS4_39AutoVectorizingCopyWithAssumedAlignmentILi128EEENS4_14SM90_TMA_STOREES1B_S23_S23_EEEvvEEEEvNT_6ParamsE,"ax",@progbits
	.align	128
.text._ZN7cutlass13device_kernelINS_4gemm6kernel13GemmUniversalIN4cute5tupleIJiiiiEEENS1_10collective13CollectiveMmaINS1_35MainloopSm100TmaUmmaWarpSpecializedILi16ELi2ELi4ENS5_IJNS4_1CILi2EEESB_NSA_ILi1EEEEEEEENS5_IJNSA_ILi128EEENSA_ILi256EEENSA_ILi32EEEEEENS_6half_tENS5_IJlSC_lEEESJ_SK_NS4_8TiledMMAINS4_8MMA_AtomIJNS4_26SM100_MMA_F16BF16_2x1SM_SSISJ_SJ_fLi128ELi256ELNS4_4UMMA5MajorE0ELSP_0ELNSO_7ScaleInE0ELSQ_0EEEEEENS4_6LayoutINS5_IJSC_SC_SC_EEENS5_IJNSA_ILi0EEESV_SV_EEEEENS5_IJNS4_10UnderscoreESY_SY_EEEEENS4_28SM100_TMA_2SM_LOAD_MULTICASTENS4_14ComposedLayoutINS4_7SwizzleILi2ELi4ELi3EEENS4_18smem_ptr_flag_bitsILi16EEENST_INS5_IJNSA_ILi8EEESH_EEENS5_IJSH_SC_EEEEEEEvNS4_8identityENS4_18SM100_TMA_2SM_LOADES1B_vS1C_EENS_8epilogue10collective18CollectiveEpilogueINS1F_23Sm100TmaWarpSpecializedILi4ELi2ELi32ELb1ELb0EEEJNS5_IJNSA_ILi64EEESG_SH_EEENS5_IJNST_IS1K_SC_EENST_INS5_IJSH_SB_EEENS5_IJSC_SF_EEEEEEEESJ_SK_SJ_SK_NS1F_6fusion15FusionCallbacksIS1J_NS1R_17LinearCombinationISJ_fSJ_fLNS_15FloatRoundStyleE2EEES1L_S1Q_JEEENS4_5SM1004TMEM4LOAD26SM100_TMEM_LOAD_32dp32b32xENS4_13SM90_TMA_LOADES1B_NS4_39AutoVectorizingCopyWithAssumedAlignmentILi128EEENS4_14SM90_TMA_STOREES1B_S23_S23_EEEvvEEEEvNT_6ParamsE:
        .type           _ZN7cutlass13device_kernelINS_4gemm6kernel13GemmUniversalIN4cute5tupleIJiiiiEEENS1_10collective13CollectiveMmaINS1_35MainloopSm100TmaUmmaWarpSpecializedILi16ELi2ELi4ENS5_IJNS4_1CILi2EEESB_NSA_ILi1EEEEEEEENS5_IJNSA_ILi128EEENSA_ILi256EEENSA_ILi32EEEEEENS_6half_tENS5_IJlSC_lEEESJ_SK_NS4_8TiledMMAINS4_8MMA_AtomIJNS4_26SM100_MMA_F16BF16_2x1SM_SSISJ_SJ_fLi128ELi256ELNS4_4UMMA5MajorE0ELSP_0ELNSO_7ScaleInE0ELSQ_0EEEEEENS4_6LayoutINS5_IJSC_SC_SC_EEENS5_IJNSA_ILi0EEESV_SV_EEEEENS5_IJNS4_10UnderscoreESY_SY_EEEEENS4_28SM100_TMA_2SM_LOAD_MULTICASTENS4_14ComposedLayoutINS4_7SwizzleILi2ELi4ELi3EEENS4_18smem_ptr_flag_bitsILi16EEENST_INS5_IJNSA_ILi8EEESH_EEENS5_IJSH_SC_EEEEEEEvNS4_8identityENS4_18SM100_TMA_2SM_LOADES1B_vS1C_EENS_8epilogue10collective18CollectiveEpilogueINS1F_23Sm100TmaWarpSpecializedILi4ELi2ELi32ELb1ELb0EEEJNS5_IJNSA_ILi64EEESG_SH_EEENS5_IJNST_IS1K_SC_EENST_INS5_IJSH_SB_EEENS5_IJSC_SF_EEEEEEEESJ_SK_SJ_SK_NS1F_6fusion15FusionCallbacksIS1J_NS1R_17LinearCombinationISJ_fSJ_fLNS_15FloatRoundStyleE2EEES1L_S1Q_JEEENS4_5SM1004TMEM4LOAD26SM100_TMEM_LOAD_32dp32b32xENS4_13SM90_TMA_LOADES1B_NS4_39AutoVectorizingCopyWithAssumedAlignmentILi128EEENS4_14SM90_TMA_STOREES1B_S23_S23_EEEvvEEEEvNT_6ParamsE,@function
        .size           _ZN7cutlass13device_kernelINS_4gemm6kernel13GemmUniversalIN4cute5tupleIJiiiiEEENS1_10collective13CollectiveMmaINS1_35MainloopSm100TmaUmmaWarpSpecializedILi16ELi2ELi4ENS5_IJNS4_1CILi2EEESB_NSA_ILi1EEEEEEEENS5_IJNSA_ILi128EEENSA_ILi256EEENSA_ILi32EEEEEENS_6half_tENS5_IJlSC_lEEESJ_SK_NS4_8TiledMMAINS4_8MMA_AtomIJNS4_26SM100_MMA_F16BF16_2x1SM_SSISJ_SJ_fLi128ELi256ELNS4_4UMMA5MajorE0ELSP_0ELNSO_7ScaleInE0ELSQ_0EEEEEENS4_6LayoutINS5_IJSC_SC_SC_EEENS5_IJNSA_ILi0EEESV_SV_EEEEENS5_IJNS4_10UnderscoreESY_SY_EEEEENS4_28SM100_TMA_2SM_LOAD_MULTICASTENS4_14ComposedLayoutINS4_7SwizzleILi2ELi4ELi3EEENS4_18smem_ptr_flag_bitsILi16EEENST_INS5_IJNSA_ILi8EEESH_EEENS5_IJSH_SC_EEEEEEEvNS4_8identityENS4_18SM100_TMA_2SM_LOADES1B_vS1C_EENS_8epilogue10collective18CollectiveEpilogueINS1F_23Sm100TmaWarpSpecializedILi4ELi2ELi32ELb1ELb0EEEJNS5_IJNSA_ILi64EEESG_SH_EEENS5_IJNST_IS1K_SC_EENST_INS5_IJSH_SB_EEENS5_IJSC_SF_EEEEEEEESJ_SK_SJ_SK_NS1F_6fusion15FusionCallbacksIS1J_NS1R_17LinearCombinationISJ_fSJ_fLNS_15FloatRoundStyleE2EEES1L_S1Q_JEEENS4_5SM1004TMEM4LOAD26SM100_TMEM_LOAD_32dp32b32xENS4_13SM90_TMA_LOADES1B_NS4_39AutoVectorizingCopyWithAssumedAlignmentILi128EEENS4_14SM90_TMA_STOREES1B_S23_S23_EEEvvEEEEvNT_6ParamsE,(.L_x_234 - _ZN7cutlass13device_kernelINS_4gemm6kernel13GemmUniversalIN4cute5tupleIJiiiiEEENS1_10collective13CollectiveMmaINS1_35MainloopSm100TmaUmmaWarpSpecializedILi16ELi2ELi4ENS5_IJNS4_1CILi2EEESB_NSA_ILi1EEEEEEEENS5_IJNSA_ILi128EEENSA_ILi256EEENSA_ILi32EEEEEENS_6half_tENS5_IJlSC_lEEESJ_SK_NS4_8TiledMMAINS4_8MMA_AtomIJNS4_26SM100_MMA_F16BF16_2x1SM_SSISJ_SJ_fLi128ELi256ELNS4_4UMMA5MajorE0ELSP_0ELNSO_7ScaleInE0ELSQ_0EEEEEENS4_6LayoutINS5_IJSC_SC_SC_EEENS5_IJNSA_ILi0EEESV_SV_EEEEENS5_IJNS4_10UnderscoreESY_SY_EEEEENS4_28SM100_TMA_2SM_LOAD_MULTICASTENS4_14ComposedLayoutINS4_7SwizzleILi2ELi4ELi3EEENS4_18smem_ptr_flag_bitsILi16EEENST_INS5_IJNSA_ILi8EEESH_EEENS5_IJSH_SC_EEEEEEEvNS4_8identityENS4_18SM100_TMA_2SM_LOADES1B_vS1C_EENS_8epilogue10collective18CollectiveEpilogueINS1F_23Sm100TmaWarpSpecializedILi4ELi2ELi32ELb1ELb0EEEJNS5_IJNSA_ILi64EEESG_SH_EEENS5_IJNST_IS1K_SC_EENST_INS5_IJSH_SB_EEENS5_IJSC_SF_EEEEEEEESJ_SK_SJ_SK_NS1F_6fusion15FusionCallbacksIS1J_NS1R_17LinearCombinationISJ_fSJ_fLNS_15FloatRoundStyleE2EEES1L_S1Q_JEEENS4_5SM1004TMEM4LOAD26SM100_TMEM_LOAD_32dp32b32xENS4_13SM90_TMA_LOADES1B_NS4_39AutoVectorizingCopyWithAssumedAlignmentILi128EEENS4_14SM90_TMA_STOREES1B_S23_S23_EEEvvEEEEvNT_6ParamsE)
        .other          _ZN7cutlass13device_kernelINS_4gemm6kernel13GemmUniversalIN4cute5tupleIJiiiiEEENS1_10collective13CollectiveMmaINS1_35MainloopSm100TmaUmmaWarpSpecializedILi16ELi2ELi4ENS5_IJNS4_1CILi2EEESB_NSA_ILi1EEEEEEEENS5_IJNSA_ILi128EEENSA_ILi256EEENSA_ILi32EEEEEENS_6half_tENS5_IJlSC_lEEESJ_SK_NS4_8TiledMMAINS4_8MMA_AtomIJNS4_26SM100_MMA_F16BF16_2x1SM_SSISJ_SJ_fLi128ELi256ELNS4_4UMMA5MajorE0ELSP_0ELNSO_7ScaleInE0ELSQ_0EEEEEENS4_6LayoutINS5_IJSC_SC_SC_EEENS5_IJNSA_ILi0EEESV_SV_EEEEENS5_IJNS4_10UnderscoreESY_SY_EEEEENS4_28SM100_TMA_2SM_LOAD_MULTICASTENS4_14ComposedLayoutINS4_7SwizzleILi2ELi4ELi3EEENS4_18smem_ptr_flag_bitsILi16EEENST_INS5_IJNSA_ILi8EEESH_EEENS5_IJSH_SC_EEEEEEEvNS4_8identityENS4_18SM100_TMA_2SM_LOADES1B_vS1C_EENS_8epilogue10collective18CollectiveEpilogueINS1F_23Sm100TmaWarpSpecializedILi4ELi2ELi32ELb1ELb0EEEJNS5_IJNSA_ILi64EEESG_SH_EEENS5_IJNST_IS1K_SC_EENST_INS5_IJSH_SB_EEENS5_IJSC_SF_EEEEEEEESJ_SK_SJ_SK_NS1F_6fusion15FusionCallbacksIS1J_NS1R_17LinearCombinationISJ_fSJ_fLNS_15FloatRoundStyleE2EEES1L_S1Q_JEEENS4_5SM1004TMEM4LOAD26SM100_TMEM_LOAD_32dp32b32xENS4_13SM90_TMA_LOADES1B_NS4_39AutoVectorizingCopyWithAssumedAlignmentILi128EEENS4_14SM90_TMA_STOREES1B_S23_S23_EEEvvEEEEvNT_6ParamsE,@"STO_CUDA_ENTRY STV_DEFAULT"
_ZN7cutlass13device_kernelINS_4gemm6kernel13GemmUniversalIN4cute5tupleIJiiiiEEENS1_10collective13CollectiveMmaINS1_35MainloopSm100TmaUmmaWarpSpecializedILi16ELi2ELi4ENS5_IJNS4_1CILi2EEESB_NSA_ILi1EEEEEEEENS5_IJNSA_ILi128EEENSA_ILi256EEENSA_ILi32EEEEEENS_6half_tENS5_IJlSC_lEEESJ_SK_NS4_8TiledMMAINS4_8MMA_AtomIJNS4_26SM100_MMA_F16BF16_2x1SM_SSISJ_SJ_fLi128ELi256ELNS4_4UMMA5MajorE0ELSP_0ELNSO_7ScaleInE0ELSQ_0EEEEEENS4_6LayoutINS5_IJSC_SC_SC_EEENS5_IJNSA_ILi0EEESV_SV_EEEEENS5_IJNS4_10UnderscoreESY_SY_EEEEENS4_28SM100_TMA_2SM_LOAD_MULTICASTENS4_14ComposedLayoutINS4_7SwizzleILi2ELi4ELi3EEENS4_18smem_ptr_flag_bitsILi16EEENST_INS5_IJNSA_ILi8EEESH_EEENS5_IJSH_SC_EEEEEEEvNS4_8identityENS4_18SM100_TMA_2SM_LOADES1B_vS1C_EENS_8epilogue10collective18CollectiveEpilogueINS1F_23Sm100TmaWarpSpecializedILi4ELi2ELi32ELb1ELb0EEEJNS5_IJNSA_ILi64EEESG_SH_EEENS5_IJNST_IS1K_SC_EENST_INS5_IJSH_SB_EEENS5_IJSC_SF_EEEEEEEESJ_SK_SJ_SK_NS1F_6fusion15FusionCallbacksIS1J_NS1R_17LinearCombinationISJ_fSJ_fLNS_15FloatRoundStyleE2EEES1L_S1Q_JEEENS4_5SM1004TMEM4LOAD26SM100_TMEM_LOAD_32dp32b32xENS4_13SM90_TMA_LOADES1B_NS4_39AutoVectorizingCopyWithAssumedAlignmentILi128EEENS4_14SM90_TMA_STOREES1B_S23_S23_EEEvvEEEEvNT_6ParamsE:
[----:B------:R-:W1:Y:S01]  /*0000*/  LDC R1, c[0x0][0x37c] ;  /* 0x0000df00ff017b82 */ /* 0x000e620000000800 */
[----:B------:R-:W2:Y:S01]  /*0010*/  S2R R95, SR_TID.X ;  /* 0x00000000005f7919 */ /* 0x000ea20000002100 */
[----:B------:R-:W3:Y:S06]  /*0020*/  LDCU.64 UR8, c[0x0][0x890] ;  /* 0x00011200ff0877ac */ /* 0x000eec0008000a00 */
[----:B------:R-:W4:Y:S01]  /*0030*/  S2UR UR4, SR_CgaCtaId ;  /* 0x00000000000479c3 */ /* 0x000f220000008800 */
[----:B------:R-:W-:Y:S02]  /*0040*/  PRMT R80, RZ, 0x7610, R80 ;  /* 0x00007610ff507816 */ /* 0x000fe40000000050 */
[----:B------:R-:W-:Y:S01]  /*0050*/  ELECT P1, URZ, PT ;  /* 0x0000000000ff782f */ /* 0x000fe20003820000 */
[----:B---3--:R-:W-:-:S04]  /*0060*/  UISETP.NE.U32.AND UP0, UPT, UR8, URZ, UPT ;  /* 0x000000ff0800728c */ /* 0x008fc8000bf05070 */
[----:B------:R-:W-:Y:S02]  /*0070*/  UISETP.NE.AND.EX UP0, UPT, UR9, URZ, UPT, UP0 ;  /* 0x000000ff0900728c */ /* 0x000fe4000bf05300 */
[----:B----4-:R-:W-:Y:S02]  /*0080*/  ULOP3.LUT UR33, UR4, 0x1, URZ, 0xc0, !UPT ;  /* 0x0000000104217892 */ /* 0x010fe4000f8ec0ff */
[----:B------:R-:W-:Y:S01]  /*0090*/  ULOP3.LUT UR34, UR4, 0x1, URZ, 0x3c, !UPT ;  /* 0x0000000104227892 */ /* 0x000fe2000f8e3cff */
[----:B--2---:R-:W-:-:S05]  /*00a0*/  SHF.R.U32.HI R81, RZ, 0x5, R95 ;  /* 0x00000005ff517819 */ /* 0x004fca000001165f */
[----:B------:R-:W2:Y:S02]  /*00b0*/  SHFL.IDX PT, R0, R81, RZ, 0x1f ;  /* 0x00001fff51007589 */ /* 0x000ea400000e0000 */
[----:B--2---:R-:W-:Y:S01]  /*00c0*/  R2UR UR13, R0 ;  /* 0x00000000000d72ca */ /* 0x004fe200000e0000 */
[----:B-1----:R-:W-:-:S14]  /*00d0*/  BRA.U UP0, `(.L_x_0) ;  /* 0x0000000100307547 */ /* 0x002fdc000b800000 */
[----:B------:R-:W1:Y:S02]  /*00e0*/  LDCU.64 UR4, c[0x0][0x888] ;  /* 0x00011100ff0477ac */ /* 0x000e640008000a00 */
[----:B-1----:R-:W-:-:S04]  /*00f0*/  UISETP.NE.U32.AND UP0, UPT, UR4, URZ, UPT ;  /* 0x000000ff0400728c */ /* 0x002fc8000bf05070 */
[----:B------:R-:W-:-:S09]  /*0100*/  UISETP.NE.AND.EX UP0, UPT, UR5, URZ, UPT, UP0 ;  /* 0x000000ff0500728c */ /* 0x000fd2000bf05300 */
[----:B------:R-:W-:Y:S05]  /*0110*/  BRA.U !UP0, `(.L_x_1) ;  /* 0x0000000108147547 */ /* 0x000fea000b800000 */
[----:B------:R-:W1:Y:S01]  /*0120*/  LDC.64 R2, c[0x0][0x888] ;  /* 0x00022200ff027b82 */ /* 0x000e620000000a00 */
[----:B------:R-:W1:Y:S02]  /*0130*/  LDCU.64 UR4, c[0x0][0x358] ;  /* 0x00006b00ff0477ac */ /* 0x000e640008000a00 */
[----:B-1----:R1:W5:Y:S01]  /*0140*/  LDG.E R41, desc[UR4][R2.64] ;  /* 0x0000000402297981 */ /* 0x002362000c1e1900 */
[----:B------:R-:W-:Y:S01]  /*0150*/  HFMA2 R80, -RZ, RZ, 0, 5.9604644775390625e-08 ;  /* 0x00000001ff507431 */ /* 0x000fe200000001ff */
[----:B------:R-:W-:Y:S05]  /*0160*/  BRA `(.L_x_0) ;  /* 0x00000000000c7947 */ /* 0x000fea0003800000 */
.L_x_1:
[----:B------:R-:W1:Y:S01]  /*0170*/  LDCU UR4, c[0x0][0x880] ;  /* 0x00011000ff0477ac */ /* 0x000e620008000800 */
[----:B------:R-:W-:Y:S01]  /*0180*/  HFMA2 R80, -RZ, RZ, 0, 5.9604644775390625e-08 ;  /* 0x00000001ff507431 */ /* 0x000fe200000001ff */
[----:B-1----:R-:W-:-:S07]  /*0190*/  MOV R41, UR4 ;  /* 0x0000000400297c02 */ /* 0x002fce0008000f00 */
.L_x_0:
[----:B------:R-:W2:Y:S02]  /*01a0*/  LDCU.64 UR4, c[0x0][0x8b0] ;  /* 0x00011600ff0477ac */ /* 0x000ea40008000a00 */
[----:B--2---:R-:W-:-:S04]  /*01b0*/  UISETP.NE.U32.AND UP0, UPT, UR4, URZ, UPT ;  /* 0x000000ff0400728c */ /* 0x004fc8000bf05070 */
[----:B------:R-:W-:-:S09]  /*01c0*/  UISETP.NE.AND.EX UP0, UPT, UR5, URZ, UPT, UP0 ;  /* 0x000000ff0500728c */ /* 0x000fd2000bf05300 */
[----:B------:R-:W-:Y:S05]  /*01d0*/  BRA.U UP0, `(.L_x_2) ;  /* 0x0000000100287547 */ /* 0x000fea000b800000 */
[----:B------:R-:W2:Y:S02]  /*01e0*/  LDCU.64 UR4, c[0x0][0x8a8] ;  /* 0x00011500ff0477ac */ /* 0x000ea40008000a00 */
[----:B--2---:R-:W-:-:S04]  /*01f0*/  UISETP.NE.U32.AND UP0, UPT, UR4, URZ, UPT ;  /* 0x000000ff0400728c */ /* 0x004fc8000bf05070 */
[----:B------:R-:W-:-:S09]  /*0200*/  UISETP.NE.AND.EX UP0, UPT, UR5, URZ, UPT, UP0 ;  /* 0x000000ff0500728c */ /* 0x000fd2000bf05300 */
[----:B------:R-:W-:Y:S05]  /*0210*/  BRA.U !UP0, `(.L_x_3) ;  /* 0x0000000108107547 */ /* 0x000fea000b800000 */
[----:B------:R-:W2:Y:S01]  /*0220*/  LDC.64 R38, c[0x0][0x8a8] ;  /* 0x00022a00ff267b82 */ /* 0x000ea20000000a00 */
[----:B------:R-:W2:Y:S02]  /*0230*/  LDCU.64 UR4, c[0x0][0x358] ;  /* 0x00006b00ff0477ac */ /* 0x000ea40008000a00 */
[----:B--2---:R2:W5:Y:S01]  /*0240*/  LDG.E R38, desc[UR4][R38.64] ;  /* 0x0000000426267981 */ /* 0x004562000c1e1900 */
[----:B------:R-:W-:Y:S05]  /*0250*/  BRA `(.L_x_2) ;  /* 0x0000000000087947 */ /* 0x000fea0003800000 */
.L_x_3:
[----:B------:R-:W2:Y:S02]  /*0260*/  LDCU UR4, c[0x0][0x8a0] ;  /* 0x00011400ff0477ac */ /* 0x000ea40008000800 */
[----:B--2---:R-:W-:Y:S02]  /*0270*/  MOV R38, UR4 ;  /* 0x0000000400267c02 */ /* 0x004fe40008000f00 */
.L_x_2:
[----:B------:R-:W-:Y:S01]  /*0280*/  IMAD.U32 R0, RZ, RZ, UR13 ;  /* 0x0000000dff007e24 */ /* 0x000fe2000f8e00ff */
[----:B------:R-:W-:Y:S04]  /*0290*/  BSSY.RECONVERGENT B0, `(.L_x_4) ;  /* 0x000000c000007945 */ /* 0x000fe80003800200 */
[C---:B------:R-:W-:Y:S02]  /*02a0*/  ISETP.NE.OR P2, PT, R0.reuse, 0x1, !P1 ;  /* 0x000000010000780c */ /* 0x040fe40004f45670 */
[----:B------:R-:W-:-:S11]  /*02b0*/  ISETP.NE.OR P0, PT, R0, 0x3, !P1 ;  /* 0x000000030000780c */ /* 0x000fd60004f05670 */
[----:B------:R-:W-:Y:S05]  /*02c0*/  @P2 BRA `(.L_x_5) ;  /* 0x0000000000202947 */ /* 0x000fea0003800000 */
[----:B------:R-:W3:Y:S02]  /*02d0*/  LDCU.64 UR4, c[0x0][0x348] ;  /* 0x00006900ff0477ac */ /* 0x000ee40008000a00 */
[----:B---3--:R-:W-:Y:S02]  /*02e0*/  UIADD3 UR6, UP1, UPT, UR4, 0x80, URZ ;  /* 0x0000008004067890 */ /* 0x008fe4000ff3e0ff */
[----:B------:R-:W-:Y:S02]  /*02f0*/  UIADD3 UR4, UP0, UPT, UR4, 0x180, URZ ;  /* 0x0000018004047890 */ /* 0x000fe4000ff1e0ff */
[----:B------:R-:W-:Y:S02]  /*0300*/  UIADD3.X UR7, UPT, UPT, URZ, UR5, URZ, UP1, !UPT ;  /* 0x00000005ff077290 */ /* 0x000fe40008ffe4ff */
[----:B------:R-:W-:-:S07]  /*0310*/  UIADD3.X UR5, UPT, UPT, URZ, UR5, URZ, UP0, !UPT ;  /* 0x00000005ff057290 */ /* 0x000fce00087fe4ff */
[----:B------:R3:W-:Y:S02]  /*0320*/  UTMACCTL.PF [UR6] ;  /* 0x00000000060079b9 */ /* 0x0007e40008040000 */
[----:B------:R3:W-:Y:S02]  /*0330*/  UTMACCTL.PF [UR4] ;  /* 0x00000000040079b9 */ /* 0x0007e40008040000 */
[----:B---3--:R-:W-:Y:S01]  /*0340*/  NOP ;  /* 0x0000000000007918 */ /* 0x008fe20000000000 */
.L_x_5:
[----:B------:R-:W-:Y:S05]  /*0350*/  BSYNC.RECONVERGENT B0 ;  /* 0x0000000000007941 */ /* 0x000fea0003800200 */
.L_x_4:
[----:B------:R-:W-:Y:S04]  /*0360*/  BSSY.RECONVERGENT B0, `(.L_x_6) ;  /* 0x000000a000007945 */ /* 0x000fe80003800200 */
        /* <DEDUP_REMOVED lines=9> */
.L_x_7:
[----:B------:R-:W-:Y:S05]  /*0400*/  BSYNC.RECONVERGENT B0 ;  /* 0x0000000000007941 */ /* 0x000fea0003800200 */
.L_x_6:
[----:B------:R-:W3:Y:S01]  /*0410*/  LDCU.64 UR4, c[0x0][0x888] ;  /* 0x00011100ff0477ac */ /* 0x000ee20008000a00 */
[----:B------:R-:W-:Y:S02]  /*0420*/  UISETP.EQ.U32.AND UP1, UPT, UR8, URZ, UPT ;  /* 0x000000ff0800728c */ /* 0x000fe4000bf22070 */
[----:B------:R-:W-:Y:S02]  /*0430*/  UPLOP3.LUT UP3, UPT, UPT, UPT, UPT, 0x80, 0x8 ;  /* 0x000000000008789c */ /* 0x000fe40003f6f070 */
[----:B---3--:R-:W-:-:S04]  /*0440*/  UISETP.NE.U32.AND UP0, UPT, UR4, URZ, UPT ;  /* 0x000000ff0400728c */ /* 0x008fc8000bf05070 */
[----:B------:R-:W-:-:S04]  /*0450*/  UISETP.NE.AND.EX UP0, UPT, UR5, URZ, UPT, UP0 ;  /* 0x000000ff0500728c */ /* 0x000fc8000bf05300 */
[----:B------:R-:W-:-:S04]  /*0460*/  UISETP.EQ.OR.EX UP2, UPT, UR9, URZ, !UP0, UP1 ;  /* 0x000000ff0900728c */ /* 0x000fc8000c742710 */
[----:B------:R-:W-:-:S06]  /*0470*/  UP2UR UR4, UPR, URZ, 0x4 ;  /* 0x00000004ff047883 */ /* 0x000fcc0008000000 */
[----:B------:R-:W-:Y:S01]  /*0480*/  MOV R84, UR4 ;  /* 0x0000000400547c02 */ /* 0x000fe20008000f00 */
[----:B------:R-:W-:Y:S06]  /*0490*/  BRA.U !UP2, `(.L_x_8) ;  /* 0x000000010a207547 */ /* 0x000fec000b800000 */
[----:B------:R-:W-:Y:S01]  /*04a0*/  UISETP.NE.U32.AND UP1, UPT, UR8, URZ, UPT ;  /* 0x000000ff0800728c */ /* 0x000fe2000bf25070 */
[----:B-----5:R-:W-:Y:S01]  /*04b0*/  FSETP.NEU.AND P0, PT, R41, RZ, PT ;  /* 0x000000ff2900720b */ /* 0x020fe20003f0d000 */
[----:B------:R-:W-:Y:S02]  /*04c0*/  USEL UR4, URZ, 0xffffffff, UP0 ;  /* 0xffffffffff047887 */ /* 0x000fe40008000000 */
[----:B------:R-:W-:-:S10]  /*04d0*/  UISETP.NE.AND.EX UP1, UPT, UR9, URZ, UPT, UP1 ;  /* 0x000000ff0900728c */ /* 0x000fd4000bf25310 */
[----:B------:R-:W-:Y:S01]  /*04e0*/  VOTEU.ANY UP0, P0 ;  /* 0x0000000000ff7886 */ /* 0x000fe20000000100 */
[----:B------:R-:W-:-:S04]  /*04f0*/  @!UP1 USEL UR4, URZ, 0xffffffff, UP0 ;  /* 0xffffffffff049887 */ /* 0x000fc80008000000 */
[----:B------:R-:W-:-:S04]  /*0500*/  ULOP3.LUT UR4, UR4, 0x1, URZ, 0xc0, !UPT ;  /* 0x0000000104047892 */ /* 0x000fc8000f8ec0ff */
[----:B------:R-:W-:-:S11]  /*0510*/  UISETP.NE.U32.AND UP3, UPT, UR4, 0x1, UPT ;  /* 0x000000010400788c */ /* 0x000fd6000bf65070 */
.L_x_8:
[----:B------:R-:W3:Y:S01]  /*0520*/  SHFL.IDX PT, R0, R81, RZ, 0x1f ;  /* 0x00001fff51007589 */ /* 0x000ee200000e0000 */
[----:B------:R-:W-:-:S04]  /*0530*/  UISETP.NE.AND UP0, UPT, UR13, 0x2, UPT ;  /* 0x000000020d00788c */ /* 0x000fc8000bf05270 */
[----:B------:R-:W-:Y:S02]  /*0540*/  UISETP.EQ.AND UP1, UPT, UR33, URZ, !UP0 ;  /* 0x000000ff2100728c */ /* 0x000fe4000c722270 */
[----:B------:R-:W-:-:S04]  /*0550*/  USEL UR53, URZ, 0x1, UP0 ;  /* 0x00000001ff357887 */ /* 0x000fc80008000000 */
[----:B------:R-:W-:Y:S02]  /*0560*/  PLOP3.LUT P3, PT, P1, PT, UP1, 0x80, 0x8 ;  /* 0x000000000008781c */ /* 0x000fe40000f6f018 */
[----:B---3--:R-:W-:-:S13]  /*0570*/  ISETP.NE.AND P0, PT, R0, RZ, PT ;  /* 0x000000ff0000720c */ /* 0x008fda0003f05270 */
[----:B------:R-:W-:Y:S05]  /*0580*/  @P0 BRA `(.L_x_9) ;  /* 0x0000000000c40947 */ /* 0x000fea0003800000 */
[----:B------:R-:W-:Y:S01]  /*0590*/  ELECT P0, URZ, PT ;  /* 0x0000000000ff782f */ /* 0x000fe20003800000 */
[----:B------:R-:W-:-:S12]  /*05a0*/  BSSY.RECONVERGENT B0, `(.L_x_9) ;  /* 0x000002f000007945 */ /* 0x000fd80003800200 */
[----:B------:R-:W-:Y:S05]  /*05b0*/  @!P0 BRA `(.L_x_10) ;  /* 0x0000000000b48947 */ /* 0x000fea0003800000 */
[----:B------:R-:W3:Y:S01]  /*05c0*/  S2UR UR5, SR_CgaCtaId ;  /* 0x00000000000579c3 */ /* 0x000ee20000008800 */
[----:B------:R-:W-:Y:S01]  /*05d0*/  UMOV UR4, 0x400 ;  /* 0x0000040000047882 */ /* 0x000fe20000000000 */
[----:B------:R-:W-:Y:S01]  /*05e0*/  UMOV UR8, 0x1 ;  /* 0x0000000100087882 */ /* 0x000fe20000000000 */
[----:B------:R-:W-:Y:S01]  /*05f0*/  UMOV UR6, 0x2 ;  /* 0x0000000200067882 */ /* 0x000fe20000000000 */
[----:B------:R-:W-:-:S04]  /*0600*/  UIADD3 UR8, UPT, UPT, -UR8, 0x100000, URZ ;  /* 0x0010000008087890 */ /* 0x000fc8000fffe1ff */
[----:B------:R-:W-:Y:S02]  /*0610*/  USHF.L.U32 UR9, UR8, 0xb, URZ ;  /* 0x0000000b08097899 */ /* 0x000fe400080006ff */
[----:B------:R-:W-:Y:S02]  /*0620*/  USHF.L.U32 UR8, UR8, 0x1, URZ ;  /* 0x0000000108087899 */ /* 0x000fe400080006ff */
[----:B------:R-:W-:-:S04]  /*0630*/  UIADD3 UR6, UPT, UPT, -UR6, 0x100000, URZ ;  /* 0x0010000006067890 */ /* 0x000fc8000fffe1ff */
[----:B------:R-:W-:Y:S02]  /*0640*/  USHF.L.U32 UR7, UR6, 0xb, URZ ;  /* 0x0000000b06077899 */ /* 0x000fe400080006ff */
[----:B------:R-:W-:Y:S02]  /*0650*/  USHF.L.U32 UR6, UR6, 0x1, URZ ;  /* 0x0000000106067899 */ /* 0x000fe400080006ff */
[----:B---3--:R-:W-:Y:S01]  /*0660*/  ULEA UR4, UR5, UR4, 0x18 ;  /* 0x0000000405047291 */ /* 0x008fe2000f8ec0ff */
[----:B------:R-:W3:Y:S11]  /*0670*/  FENCE.VIEW.ASYNC.S ;  /* 0x00000000000073c6 */ /* 0x000ef60000000000 */
[----:B---3--:R3:W4:Y:S01]  /*0680*/  SYNCS.EXCH.64 URZ, [UR4], UR8 ;  /* 0x0000000804ff75b2 */ /* 0x0087220008000100 */
[----:B------:R3:W1:Y:S01]  /*0690*/  SYNCS.EXCH.64 URZ, [UR4+0x80], UR6 ;  /* 0x0000800604ff75b2 */ /* 0x0006620008000100 */
        /* <DEDUP_REMOVED lines=29> */
[----:B------:R3:W1:Y:S02]  /*0870*/  SYNCS.EXCH.64 URZ, [UR4+0xf8], UR6 ;  /* 0x0000f80604ff75b2 */ /* 0x0006640008000100 */
[----:B---34-:R-:W-:Y:S01]  /*0880*/  NOP ;  /* 0x0000000000007918 */ /* 0x018fe20000000000 */
.L_x_10:
[----:B------:R-:W-:Y:S05]  /*0890*/  BSYNC.RECONVERGENT B0 ;  /* 0x0000000000007941 */ /* 0x000fea0003800200 */
.L_x_9:
[----:B------:R-:W3:Y:S01]  /*08a0*/  SHFL.IDX PT, R0, R81, RZ, 0x1f ;  /* 0x00001fff51007589 */ /* 0x000ee200000e0000 */
[----:B------:R-:W-:Y:S01]  /*08b0*/  NOP ;  /* 0x0000000000007918 */ /* 0x000fe20000000000 */
[----:B---3--:R-:W-:-:S13]  /*08c0*/  ISETP.NE.AND P0, PT, R0, 0x1, PT ;  /* 0x000000010000780c */ /* 0x008fda0003f05270 */
[----:B------:R-:W-:Y:S05]  /*08d0*/  @P0 BRA `(.L_x_11) ;  /* 0x0000000000580947 */ /* 0x000fea0003800000 */
        /* <DEDUP_REMOVED lines=9> */
[----:B------:R-:W-:Y:S01]  /*0970*/  USHF.L.U32 UR6, UR6, 0x1, URZ ;  /* 0x0000000106067899 */ /* 0x000fe200080006ff */
[----:B------:R-:W-:Y:S01]  /*0980*/  ELECT P0, URZ, PT ;  /* 0x0000000000ff782f */ /* 0x000fe20003800000 */
[----:B---3--:R-:W-:Y:S01]  /*0990*/  ULEA UR4, UR5, UR4, 0x18 ;  /* 0x0000000405047291 */ /* 0x008fe2000f8ec0ff */
[----:B------:R-:W3:Y:S11]  /*09a0*/  FENCE.VIEW.ASYNC.S ;  /* 0x00000000000073c6 */ /* 0x000ef60000000000 */
[----:B---3--:R3:W4:Y:S01]  /*09b0*/  SYNCS.EXCH.64 URZ, [UR4+0x100], UR8 ;  /* 0x0001000804ff75b2 */ /* 0x0087220008000100 */
[----:B------:R3:W1:Y:S01]  /*09c0*/  SYNCS.EXCH.64 URZ, [UR4+0x120], UR6 ;  /* 0x0001200604ff75b2 */ /* 0x0006620008000100 */
[----:B------:R3:W1:Y:S01]  /*09d0*/  SYNCS.EXCH.64 URZ, [UR4+0x108], UR8 ;  /* 0x0001080804ff75b2 */ /* 0x0006620008000100 */
[----:B------:R3:W1:Y:S01]  /*09e0*/  SYNCS.EXCH.64 URZ, [UR4+0x128], UR6 ;  /* 0x0001280604ff75b2 */ /* 0x0006620008000100 */
[----:B------:R3:W1:Y:S01]  /*09f0*/  SYNCS.EXCH.64 URZ, [UR4+0x110], UR8 ;  /* 0x0001100804ff75b2 */ /* 0x0006620008000100 */
[----:B------:R3:W1:Y:S01]  /*0a00*/  SYNCS.EXCH.64 URZ, [UR4+0x130], UR6 ;  /* 0x0001300604ff75b2 */ /* 0x0006620008000100 */
[----:B------:R3:W1:Y:S01]  /*0a10*/  SYNCS.EXCH.64 URZ, [UR4+0x118], UR8 ;  /* 0x0001180804ff75b2 */ /* 0x0006620008000100 */
[----:B------:R3:W1:Y:S01]  /*0a20*/  SYNCS.EXCH.64 URZ, [UR4+0x138], UR6 ;  /* 0x0001380604ff75b2 */ /* 0x0006620008000100 */
[----:B------:R-:W-:Y:S01]  /*0a30*/  NOP ;  /* 0x0000000000007918 */ /* 0x000fe20000000000 */
.L_x_11:
[----:B------:R-:W2:Y:S01]  /*0a40*/  SHFL.IDX PT, R0, R81, RZ, 0x1f ;  /* 0x00001fff51007589 */ /* 0x000ea200000e0000 */
[----:B------:R-:W-:Y:S01]  /*0a50*/  NOP ;  /* 0x0000000000007918 */ /* 0x000fe20000000000 */
[----:B--2---:R-:W-:-:S13]  /*0a60*/  ISETP.NE.AND P0, PT, R0, 0x3, PT ;  /* 0x000000030000780c */ /* 0x004fda0003f05270 */
[----:B------:R-:W-:Y:S05]  /*0a70*/  @P0 BRA `(.L_x_12) ;  /* 0x0000000000300947 */ /* 0x000fea0003800000 */
[----:B---3--:R-:W2:Y:S01]  /*0a80*/  S2UR UR6, SR_CgaCtaId ;  /* 0x00000000000679c3 */ /* 0x008ea20000008800 */
[----:B------:R-:W-:Y:S01]  /*0a90*/  UMOV UR4, 0x400 ;  /* 0x0000040000047882 */ /* 0x000fe20000000000 */
[----:B------:R-:W-:Y:S01]  /*0aa0*/  UMOV UR5, 0x20 ;  /* 0x0000002000057882 */ /* 0x000fe20000000000 */
[----:B------:R-:W-:Y:S01]  /*0ab0*/  ELECT P0, URZ, PT ;  /* 0x0000000000ff782f */ /* 0x000fe20003800000 */
[----:B--2---:R-:W-:Y:S02]  /*0ac0*/  ULEA UR6, UR6, UR4, 0x18 ;  /* 0x0000000406067291 */ /* 0x004fe4000f8ec0ff */
[----:B------:R-:W-:-:S04]  /*0ad0*/  UIADD3 UR4, UPT, UPT, -UR5, 0x100000, URZ ;  /* 0x0010000005047890 */ /* 0x000fc8000fffe1ff */
[----:B------:R-:W-:Y:S02]  /*0ae0*/  USHF.L.U32 UR5, UR4, 0xb, URZ ;  /* 0x0000000b04057899 */ /* 0x000fe400080006ff */
[----:B------:R-:W-:Y:S01]  /*0af0*/  USHF.L.U32 UR4, UR4, 0x1, URZ ;  /* 0x0000000104047899 */ /* 0x000fe200080006ff */
[----:B------:R-:W2:Y:S11]  /*0b00*/  FENCE.VIEW.ASYNC.S ;  /* 0x00000000000073c6 */ /* 0x000eb60000000000 */
[----:B--2---:R2:W3:Y:S01]  /*0b10*/  SYNCS.EXCH.64 URZ, [UR6+0x140], UR4 ;  /* 0x0001400406ff75b2 */ /* 0x0044e20008000100 */
[----:B------:R2:W1:Y:S01]  /*0b20*/  SYNCS.EXCH.64 URZ, [UR6+0x148], UR4 ;  /* 0x0001480406ff75b2 */ /* 0x0004620008000100 */
[----:B------:R-:W-:Y:S01]  /*0b30*/  NOP ;  /* 0x0000000000007918 */ /* 0x000fe20000000000 */
.L_x_12:
[----:B------:R-:W4:Y:S01]  /*0b40*/  SHFL.IDX PT, R0, R81, RZ, 0x1f ;  /* 0x00001fff51007589 */ /* 0x000f2200000e0000 */
[----:B------:R-:W-:Y:S01]  /*0b50*/  NOP ;  /* 0x0000000000007918 */ /* 0x000fe20000000000 */
[----:B----4-:R-:W-:-:S13]  /*0b60*/  ISETP.NE.AND P0, PT, R0, 0x4, PT ;  /* 0x000000040000780c */ /* 0x010fda0003f05270 */
[----:B------:R-:W-:Y:S05]  /*0b70*/  @P0 BRA `(.L_x_13) ;  /* 0x00000000004c0947 */ /* 0x000fea0003800000 */
[----:B--2---:R-:W2:Y:S01]  /*0b80*/  S2UR UR5, SR_CgaCtaId ;  /* 0x00000000000579c3 */ /* 0x004ea20000008800 */
[----:B---3--:R-:W-:Y:S01]  /*0b90*/  UMOV UR4, 0x3a0 ;  /* 0x000003a000047882 */ /* 0x008fe20000000000 */
[----:B------:R-:W-:Y:S01]  /*0ba0*/  UMOV UR6, 0x400 ;  /* 0x0000040000067882 */ /* 0x000fe20000000000 */
[----:B------:R-:W-:Y:S01]  /*0bb0*/  USEL UR4, UR4, 0x320, UP3 ;  /* 0x0000032004047887 */ /* 0x000fe20009800000 */
[----:B------:R-:W-:Y:S01]  /*0bc0*/  UMOV UR8, 0x1 ;  /* 0x0000000100087882 */ /* 0x000fe20000000000 */
[----:B------:R-:W-:Y:S01]  /*0bd0*/  ELECT P0, URZ, PT ;  /* 0x0000000000ff782f */ /* 0x000fe20003800000 */
[----:B------:R-:W-:-:S04]  /*0be0*/  UIADD3 UR8, UPT, UPT, -UR8, 0x100000, URZ ;  /* 0x0010000008087890 */ /* 0x000fc8000fffe1ff */
[----:B------:R-:W-:Y:S02]  /*0bf0*/  USHF.L.U32 UR9, UR8, 0xb, URZ ;  /* 0x0000000b08097899 */ /* 0x000fe400080006ff */
[----:B------:R-:W-:Y:S02]  /*0c00*/  USHF.L.U32 UR8, UR8, 0x1, URZ ;  /* 0x0000000108087899 */ /* 0x000fe400080006ff */
[----:B--2---:R-:W-:Y:S02]  /*0c10*/  ULEA UR6, UR5, UR6, 0x18 ;  /* 0x0000000605067291 */ /* 0x004fe4000f8ec0ff */
[----:B------:R-:W-:-:S04]  /*0c20*/  UIADD3 UR4, UPT, UPT, -UR4, 0x100000, URZ ;  /* 0x0010000004047890 */ /* 0x000fc8000fffe1ff */
[----:B------:R-:W-:Y:S02]  /*0c30*/  USHF.L.U32 UR5, UR4, 0xb, URZ ;  /* 0x0000000b04057899 */ /* 0x000fe400080006ff */
[----:B------:R-:W-:Y:S01]  /*0c40*/  USHF.L.U32 UR4, UR4, 0x1, URZ ;  /* 0x0000000104047899 */ /* 0x000fe200080006ff */
[----:B------:R-:W2:Y:S03]  /*0c50*/  FENCE.VIEW.ASYNC.S ;  /* 0x00000000000073c6 */ /* 0x000ea60000000000 */
[----:B--2---:R4:W2:Y:S08]  /*0c60*/  SYNCS.EXCH.64 URZ, [UR6+0x150], UR8 ;  /* 0x0001500806ff75b2 */ /* 0x0048b00008000100 */
[----:B------:R4:W3:Y:S01]  /*0c70*/  SYNCS.EXCH.64 URZ, [UR6+0x160], UR4 ;  /* 0x0001600406ff75b2 */ /* 0x0008e20008000100 */
[----:B------:R4:W1:Y:S01]  /*0c80*/  SYNCS.EXCH.64 URZ, [UR6+0x158], UR8 ;  /* 0x0001580806ff75b2 */ /* 0x0008620008000100 */
[----:B------:R4:W1:Y:S02]  /*0c90*/  SYNCS.EXCH.64 URZ, [UR6+0x168], UR4 ;  /* 0x0001680406ff75b2 */ /* 0x0008640008000100 */
[----:B----4-:R-:W-:Y:S01]  /*0ca0*/  NOP ;  /* 0x0000000000007918 */ /* 0x010fe20000000000 */
.L_x_13:
[----:B------:R-:W4:Y:S01]  /*0cb0*/  SHFL.IDX PT, R0, R81, RZ, 0x1f ;  /* 0x00001fff51007589 */ /* 0x000f2200000e0000 */
[----:B------:R-:W-:Y:S01]  /*0cc0*/  NOP ;  /* 0x0000000000007918 */ /* 0x000fe20000000000 */
[----:B----4-:R-:W-:-:S13]  /*0cd0*/  ISETP.NE.AND P0, PT, R0, 0x5, PT ;  /* 0x000000050000780c */ /* 0x010fda0003f05270 */
[----:B------:R-:W-:Y:S05]  /*0ce0*/  @P0 BRA `(.L_x_14) ;  /* 0x0000000000580947 */ /* 0x000fea0003800000 */
[----:B--2---:R-:W2:Y:S01]  /*0cf0*/  S2UR UR5, SR_CgaCtaId ;  /* 0x00000000000579c3 */ /* 0x004ea20000008800 */
[----:B---3--:R-:W-:Y:S01]  /*0d00*/  UMOV UR4, 0x400 ;  /* 0x0000040000047882 */ /* 0x008fe20000000000 */
        /* <DEDUP_REMOVED lines=9> */
[----:B--2---:R-:W-:Y:S01]  /*0da0*/  ULEA UR4, UR5, UR4, 0x18 ;  /* 0x0000000405047291 */ /* 0x004fe2000f8ec0ff */
[----:B------:R-:W2:Y:S11]  /*0db0*/  FENCE.VIEW.ASYNC.S ;  /* 0x00000000000073c6 */ /* 0x000eb60000000000 */
[----:B--2---:R4:W2:Y:S01]  /*0dc0*/  SYNCS.EXCH.64 URZ, [UR4+0x170], UR6 ;  /* 0x0001700604ff75b2 */ /* 0x0048a20008000100 */
[----:B------:R4:W3:Y:S01]  /*0dd0*/  SYNCS.EXCH.64 URZ, [UR4+0x190], UR8 ;  /* 0x0001900804ff75b2 */ /* 0x0008e20008000100 */
[----:B------:R4:W1:Y:S01]  /*0de0*/  SYNCS.EXCH.64 URZ, [UR4+0x178], UR6 ;  /* 0x0001780604ff75b2 */ /* 0x0008620008000100 */
[----:B------:R4:W1:Y:S01]  /*0df0*/  SYNCS.EXCH.64 URZ, [UR4+0x198], UR8 ;  /* 0x0001980804ff75b2 */ /* 0x0008620008000100 */
[----:B------:R4:W1:Y:S01]  /*0e00*/  SYNCS.EXCH.64 URZ, [UR4+0x180], UR6 ;  /* 0x0001800604ff75b2 */ /* 0x0008620008000100 */
[----:B------:R4:W1:Y:S01]  /*0e10*/  SYNCS.EXCH.64 URZ, [UR4+0x1a0], UR8 ;  /* 0x0001a00804ff75b2 */ /* 0x0008620008000100 */
[----:B------:R4:W1:Y:S01]  /*0e20*/  SYNCS.EXCH.64 URZ, [UR4+0x188], UR6 ;  /* 0x0001880604ff75b2 */ /* 0x0008620008000100 */
[----:B------:R4:W1:Y:S02]  /*0e30*/  SYNCS.EXCH.64 URZ, [UR4+0x1a8], UR8 ;  /* 0x0001a80804ff75b2 */ /* 0x0008640008000100 */
[----:B----4-:R-:W-:Y:S01]  /*0e40*/  NOP ;  /* 0x0000000000007918 */ /* 0x010fe20000000000 */
.L_x_14:
[----:B------:R-:W4:Y:S01]  /*0e50*/  SHFL.IDX PT, R0, R81, RZ, 0x1f ;  /* 0x00001fff51007589 */ /* 0x000f2200000e0000 */
[----:B------:R-:W-:Y:S01]  /*0e60*/  ISETP.NE.OR P1, PT, RZ, UR13, !P1 ;  /* 0x0000000dff007c0c */ /* 0x000fe2000cf25670 */
[----:B------:R-:W-:Y:S01]  /*0e70*/  NOP ;  /* 0x0000000000007918 */ /* 0x000fe20000000000 */
[----:B----4-:R-:W-:-:S13]  /*0e80*/  ISETP.NE.AND P0, PT, R0, 0x3, PT ;  /* 0x000000030000780c */ /* 0x010fda0003f05270 */
[----:B------:R-:W-:Y:S05]  /*0e90*/  @P0 BRA `(.L_x_15) ;  /* 0x0000000000380947 */ /* 0x000fea0003800000 */
[----:B--2---:R-:W2:Y:S01]  /*0ea0*/  S2UR UR5, SR_CgaCtaId ;  /* 0x00000000000579c3 */ /* 0x004ea20000008800 */
[----:B---3--:R-:W-:Y:S01]  /*0eb0*/  UMOV UR4, 0x400 ;  /* 0x0000040000047882 */ /* 0x008fe20000000000 */
[----:B------:R-:W-:Y:S01]  /*0ec0*/  UMOV UR6, 0x20 ;  /* 0x0000002000067882 */ /* 0x000fe20000000000 */
[----:B------:R-:W-:Y:S01]  /*0ed0*/  ELECT P0, URZ, PT ;  /* 0x0000000000ff782f */ /* 0x000fe20003800000 */
[----:B------:R-:W-:-:S04]  /*0ee0*/  UIADD3 UR6, UPT, UPT, -UR6, 0x100000, URZ ;  /* 0x0010000006067890 */ /* 0x000fc8000fffe1ff */
[----:B------:R-:W-:Y:S02]  /*0ef0*/  USHF.L.U32 UR7, UR6, 0xb, URZ ;  /* 0x0000000b06077899 */ /* 0x000fe400080006ff */
[----:B------:R-:W-:Y:S02]  /*0f00*/  USHF.L.U32 UR6, UR6, 0x1, URZ ;  /* 0x0000000106067899 */ /* 0x000fe400080006ff */
[----:B--2---:R-:W-:Y:S01]  /*0f10*/  ULEA UR4, UR5, UR4, 0x18 ;  /* 0x0000000405047291 */ /* 0x004fe2000f8ec0ff */
[----:B------:R-:W2:Y:S11]  /*0f20*/  FENCE.VIEW.ASYNC.S ;  /* 0x00000000000073c6 */ /* 0x000eb60000000000 */
[----:B--2---:R4:W2:Y:S01]  /*0f30*/  SYNCS.EXCH.64 URZ, [UR4+0x1b0], UR6 ;  /* 0x0001b00604ff75b2 */ /* 0x0048a20008000100 */
[----:B------:R4:W3:Y:S01]  /*0f40*/  SYNCS.EXCH.64 URZ, [UR4+0x1c0], UR6 ;  /* 0x0001c00604ff75b2 */ /* 0x0008e20008000100 */
[----:B------:R4:W1:Y:S01]  /*0f50*/  SYNCS.EXCH.64 URZ, [UR4+0x1b8], UR6 ;  /* 0x0001b80604ff75b2 */ /* 0x0008620008000100 */
[----:B------:R4:W1:Y:S02]  /*0f60*/  SYNCS.EXCH.64 URZ, [UR4+0x1c8], UR6 ;  /* 0x0001c80604ff75b2 */ /* 0x0008640008000100 */
[----:B----4-:R-:W-:Y:S01]  /*0f70*/  NOP ;  /* 0x0000000000007918 */ /* 0x010fe20000000000 */
.L_x_15:
[----:B---3--:R-:W3:Y:S01]  /*0f80*/  S2UR UR7, SR_CgaCtaId ;  /* 0x00000000000779c3 */ /* 0x008ee20000008800 */
[----:B------:R-:W-:Y:S01]  /*0f90*/  VOTEU.ALL UP0, P1 ;  /* 0x0000000000ff7886 */ /* 0x000fe20000800000 */
[----:B--2---:R-:W-:Y:S01]  /*0fa0*/  UMOV UR4, 0x20 ;  /* 0x0000002000047882 */ /* 0x004fe20000000000 */
[----:B------:R-:W-:Y:S01]  /*0fb0*/  NOP ;  /* 0x0000000000007918 */ /* 0x000fe20000000000 */
[----:B-1----:R-:W-:Y:S01]  /*0fc0*/  LOP3.LUT R3, R95, 0x1f, RZ, 0xc0, !PT ;  /* 0x0000001f5f037812 */ /* 0x002fe200078ec0ff */
[----:B------:R-:W-:Y:S01]  /*0fd0*/  UISETP.NE.AND UP4, UPT, UR13, URZ, UPT ;  /* 0x000000ff0d00728c */ /* 0x000fe2000bf85270 */
[----:B------:R-:W-:Y:S01]  /*0fe0*/  @!UP0 UMOV UR6, 0x400 ;  /* 0x0000040000068882 */ /* 0x000fe20000000000 */
[----:B------:R-:W-:-:S04]  /*0ff0*/  @!UP0 UIADD3 UR4, UPT, UPT, -UR4, 0x100000, URZ ;  /* 0x0010000004048890 */ /* 0x000fc8000fffe1ff */
[----:B------:R-:W-:Y:S02]  /*1000*/  @!UP0 USHF.L.U32 UR5, UR4, 0xb, URZ ;  /* 0x0000000b04058899 */ /* 0x000fe400080006ff */
[----:B------:R-:W-:Y:S02]  /*1010*/  @!UP0 USHF.L.U32 UR4, UR4, 0x1, URZ ;  /* 0x0000000104048899 */ /* 0x000fe400080006ff */
[----:B---3--:R-:W-:Y:S01]  /*1020*/  @!UP0 ULEA UR6, UR7, UR6, 0x18 ;  /* 0x0000000607068291 */ /* 0x008fe2000f8ec0ff */
[----:B------:R-:W1:Y:S01]  /*1030*/  LDCU UR7, c[0x0][0x36c] ;  /* 0x00006d80ff0777ac */ /* 0x000e620008000800 */
[----:B------:R-:W-:Y:S01]  /*1040*/  VOTEU.ALL UP0, P1 ;  /* 0x0000000000ff7886 */ /* 0x000fe20000800000 */
[----:B------:R-:W2:Y:S09]  /*1050*/  FENCE.VIEW.ASYNC.S ;  /* 0x00000000000073c6 */ /* 0x000eb20000000000 */
[----:B--2---:R2:W3:Y:S01]  /*1060*/  @!UP0 SYNCS.EXCH.64 URZ, [UR6+0x1d0], UR4 ;  /* 0x0001d00406ff85b2 */ /* 0x0044e20008000100 */
[----:B-1----:R-:W-:-:S09]  /*1070*/  UISETP.EQ.U32.AND UP5, UPT, UR7, 0x1, UPT ;  /* 0x000000010700788c */ /* 0x002fd2000bfa2070 */
[----:B--2---:R-:W-:Y:S05]  /*1080*/  BRA.U !UP5, `(.L_x_16) ;  /* 0x000000010d087547 */ /* 0x004fea000b800000 */
[----:B---3--:R-:W-:Y:S01]  /*1090*/  UCGABAR_ARV ;  /* 0x00000000000079c7 */ /* 0x008fe20008000000 */
[----:B------:R-:W-:Y:S05]  /*10a0*/  BRA `(.L_x_17) ;  /* 0x0000000000047947 */ /* 0x000fea0003800000 */
.L_x_16:
[----:B---3--:R-:W-:Y:S01]  /*10b0*/  NOP ;  /* 0x0000000000007918 */ /* 0x008fe20000000000 */
.L_x_17:
[----:B------:R-:W1:Y:S01]  /*10c0*/  S2UR UR19, SR_CTAID.X ;  /* 0x00000000001379c3 */ /* 0x000e620000002500 */
[----:B------:R-:W-:-:S05]  /*10d0*/  CS2R.32 R83, SR_CgaSize ;  /* 0x0000000000537805 */ /* 0x000fca0000008a00 */
[----:B------:R-:W-:-:S05]  /*10e0*/  IMAD R83, R83, -0xa0, RZ ;  /* 0xffffff6053537824 */ /* 0x000fca00078e02ff */
[----:B------:R-:W-:-:S14]  /*10f0*/  R2UR UR5, R83 ;  /* 0x00000000530572ca */ /* 0x000fdc00000e0000 */
[----:B------:R-:W2:Y:S01]  /*1100*/  LDCU UR5, c[0x0][UR5+0x2b0] ;  /* 0x00005600050577ac */ /* 0x000ea20008000800 */
[----:B------:R-:W-:-:S05]  /*1110*/  CS2R.32 R83, SR_CgaSize ;  /* 0x0000000000537805 */ /* 0x000fca0000008a00 */
[----:B------:R-:W-:-:S05]  /*1120*/  IMAD R83, R83, -0xa0, RZ ;  /* 0xffffff6053537824 */ /* 0x000fca00078e02ff */
[----:B------:R-:W-:-:S14]  /*1130*/  R2UR UR4, R83 ;  /* 0x00000000530472ca */ /* 0x000fdc00000e0000 */
[----:B------:R-:W3:Y:S01]  /*1140*/  LDCU UR4, c[0x0][UR4+0x2b4] ;  /* 0x00005680040477ac */ /* 0x000ee20008000800 */
[----:B------:R-:W4:Y:S01]  /*1150*/  S2UR UR7, SR_CTAID.Y ;  /* 0x00000000000779c3 */ /* 0x000f220000002600 */
[----:B------:R-:W-:-:S05]  /*1160*/  CS2R.32 R83, SR_CgaSize ;  /* 0x0000000000537805 */ /* 0x000fca0000008a00 */
[----:B------:R-:W-:-:S05]  /*1170*/  IMAD R83, R83, -0xa0, RZ ;  /* 0xffffff6053537824 */ /* 0x000fca00078e02ff */
[----:B------:R-:W-:-:S14]  /*1180*/  R2UR UR8, R83 ;  /* 0x00000000530872ca */ /* 0x000fdc00000e0000 */
[----:B------:R-:W3:Y:S01]  /*1190*/  LDCU UR8, c[0x0][UR8+0x2a0] ;  /* 0x00005400080877ac */ /* 0x000ee20008000800 */
[----:B------:R-:W-:-:S05]  /*11a0*/  CS2R.32 R83, SR_CgaSize ;  /* 0x0000000000537805 */ /* 0x000fca0000008a00 */
[----:B------:R-:W-:-:S05]  /*11b0*/  IMAD R83, R83, -0xa0, RZ ;  /* 0xffffff6053537824 */ /* 0x000fca00078e02ff */
[----:B------:R-:W-:-:S14]  /*11c0*/  R2UR UR9, R83 ;  /* 0x00000000530972ca */ /* 0x000fdc00000e0000 */
[----:B------:R-:W3:Y:S01]  /*11d0*/  LDCU UR9, c[0x0][UR9+0x2a4] ;  /* 0x00005480090977ac */ /* 0x000ee20008000800 */
[----:B------:R-:W3:Y:S01]  /*11e0*/  S2UR UR10, SR_CgaCtaId ;  /* 0x00000000000a79c3 */ /* 0x000ee20000008800 */
[----:B------:R-:W-:Y:S01]  /*11f0*/  UISETP.GT.U32.AND UP0, UPT, UR33, 0xffff, UPT ;  /* 0x0000ffff2100788c */ /* 0x000fe2000bf04070 */
[----:B------:R-:W3:Y:S01]  /*1200*/  LDCU UR18, c[0x0][0xb24] ;  /* 0x00016480ff1277ac */ /* 0x000ee20008000800 */
[----:B------:R-:W-:Y:S01]  /*1210*/  UMOV UR27, 0x5 ;  /* 0x00000005001b7882 */ /* 0x000fe20000000000 */
[----:B-1----:R-:W-:-:S04]  /*1220*/  I2FP.F32.U32 R2, UR19 ;  /* 0x0000001300027c45 */ /* 0x002fc80008201000 */
[----:B------:R-:W1:Y:S01]  /*1230*/  S2UR UR36, SR_CTAID.Z ;  /* 0x00000000002479c3 */ /* 0x000e620000002700 */
[----:B------:R-:W1:Y:S01]  /*1240*/  LDCU UR45, c[0x0][0xb24] ;  /* 0x00016480ff2d77ac */ /* 0x000e620008000800 */
[----:B--2---:R-:W-:Y:S01]  /*1250*/  FMUL R2, R2, UR5 ;  /* 0x0000000502027c20 */ /* 0x004fe20008400000 */
[----:B------:R-:W-:Y:S01]  /*1260*/  USEL UR5, UR33, 0xffff, !UP0 ;  /* 0x0000ffff21057887 */ /* 0x000fe2000c000000 */
[----:B----4-:R-:W-:Y:S01]  /*1270*/  I2FP.F32.U32 R0, UR7 ;  /* 0x0000000700007c45 */ /* 0x010fe20008201000 */
[----:B------:R-:W2:Y:S03]  /*1280*/  LDCU UR26, c[0x0][0xb30] ;  /* 0x00016600ff1a77ac */ /* 0x000ea60008000800 */
[----:B------:R-:W4:Y:S01]  /*1290*/  F2I.U32.TRUNC.NTZ R2, R2 ;  /* 0x0000000200027305 */ /* 0x000f22000020f000 */
[----:B---3--:R-:W-:Y:S01]  /*12a0*/  FMUL R0, R0, UR4 ;  /* 0x0000000400007c20 */ /* 0x008fe20008400000 */
[----:B------:R-:W-:-:S02]  /*12b0*/  ULOP3.LUT UR24, UR5, 0xffff, URZ, 0xc0, !UPT ;  /* 0x0000ffff05187892 */ /* 0x000fc4000f8ec0ff */
[----:B------:R-:W-:Y:S02]  /*12c0*/  USHF.L.U32 UR28, UR10, 0x9, URZ ;  /* 0x000000090a1c7899 */ /* 0x000fe400080006ff */
[----:B------:R-:W-:Y:S02]  /*12d0*/  UISETP.GE.AND UP2, UPT, UR18, 0x1, UPT ;  /* 0x000000011200788c */ /* 0x000fe4000bf46270 */
[----:B------:R-:W3:Y:S01]  /*12e0*/  F2I.U32.TRUNC.NTZ R0, R0 ;  /* 0x0000000000007305 */ /* 0x000ee2000020f000 */
[----:B------:R-:W-:Y:S01]  /*12f0*/  UMOV UR32, UR7 ;  /* 0x0000000700207c82 */ /* 0x000fe20008000000 */
[----:B------:R-:W-:Y:S01]  /*1300*/  UMOV UR20, UR19 ;  /* 0x0000001300147c82 */ /* 0x000fe20008000000 */
[----:B----4-:R-:W-:Y:S02]  /*1310*/  R2UR UR4, R2 ;  /* 0x00000000020472ca */ /* 0x010fe400000e0000 */
[----:B------:R-:W-:Y:S02]  /*1320*/  PRMT R2, RZ, 0x7610, R2 ;  /* 0x00007610ff027816 */ /* 0x000fe40000000002 */
[----:B---3--:R-:W-:-:S02]  /*1330*/  R2UR UR6, R0 ;  /* 0x00000000000672ca */ /* 0x008fc400000e0000 */
[----:B------:R-:W-:-:S07]  /*1340*/  PRMT R0, RZ, 0x7610, R0 ;  /* 0x00007610ff007816 */ /* 0x000fce0000000000 */
[----:B------:R-:W-:-:S04]  /*1350*/  UIADD3 UR5, UPT, UPT, -UR4, URZ, URZ ;  /* 0x000000ff04057290 */ /* 0x000fc8000fffe1ff */
[----:B------:R-:W-:Y:S02]  /*1360*/  UIMAD UR5, UR8, UR5, UR19 ;  /* 0x00000005080572a4 */ /* 0x000fe4000f8e0213 */
[----:B------:R-:W-:-:S04]  /*1370*/  UIADD3 UR4, UPT, UPT, -UR6, URZ, URZ ;  /* 0x000000ff06047290 */ /* 0x000fc8000fffe1ff */
[----:B------:R-:W-:Y:S01]  /*1380*/  IMAD.U32 R83, RZ, RZ, UR5 ;  /* 0x00000005ff537e24 */ /* 0x000fe2000f8e00ff */
[----:B------:R-:W-:-:S06]  /*1390*/  UIMAD UR4, UR9, UR4, UR7 ;  /* 0x00000004090472a4 */ /* 0x000fcc000f8e0207 */
[----:B------:R-:W-:Y:S01]  /*13a0*/  IMAD.U32 R82, RZ, RZ, UR4 ;  /* 0x00000004ff527e24 */ /* 0x000fe2000f8e00ff */
[----:B-12---:R-:W-:Y:S06]  /*13b0*/  BRA.U UP4, `(.L_x_18) ;  /* 0x0000000104447547 */ /* 0x006fec000b800000 */
[----:B------:R-:W-:Y:S02]  /*13c0*/  R2UR UR4, R83 ;  /* 0x00000000530472ca */ /* 0x000fe400000e0000 */
[----:B------:R-:W-:-:S11]  /*13d0*/  R2UR UR8, R82 ;  /* 0x00000000520872ca */ /* 0x000fd600000e0000 */
[----:B------:R-:W-:Y:S02]  /*13e0*/  UISETP.GT.U32.AND UP0, UPT, UR4, 0x1, UPT ;  /* 0x000000010400788c */ /* 0x000fe4000bf04070 */
[----:B------:R-:W-:Y:S02]  /*13f0*/  ULOP3.LUT UR4, UR4, 0xfffffffe, URZ, 0xc0, !UPT ;  /* 0xfffffffe04047892 */ /* 0x000fe4000f8ec0ff */
[----:B------:R-:W-:Y:S02]  /*1400*/  UISETP.NE.AND UP1, UPT, UR8, URZ, UP0 ;  /* 0x000000ff0800728c */ /* 0x000fe40008725270 */
[----:B------:R-:W-:Y:S02]  /*1410*/  UISETP.NE.AND UP0, UPT, UR8, 0x1, UP0 ;  /* 0x000000010800788c */ /* 0x000fe40008705270 */
[----:B------:R-:W-:Y:S02]  /*1420*/  USEL UR7, URZ, 0x1, UP1 ;  /* 0x00000001ff077887 */ /* 0x000fe40008800000 */
[----:B------:R-:W-:-:S02]  /*1430*/  USEL UR6, URZ, 0x4, UP0 ;  /* 0x00000004ff067887 */ /* 0x000fc40008000000 */
[----:B------:R-:W-:Y:S02]  /*1440*/  USEL UR5, URZ, 0x2, UP1 ;  /* 0x00000002ff057887 */ /* 0x000fe40008800000 */
[----:B------:R-:W-:Y:S02]  /*1450*/  ULEA UR4, UR8, UR4, 0x1 ;  /* 0x0000000408047291 */ /* 0x000fe4000f8e08ff */
[----:B------:R-:W-:Y:S02]  /*1460*/  USEL UR8, URZ, 0x8, UP0 ;  /* 0x00000008ff087887 */ /* 0x000fe40008000000 */
[----:B------:R-:W-:-:S03]  /*1470*/  UIADD3 UR5, UPT, UPT, UR5, UR6, UR7 ;  /* 0x0000000605057290 */ /* 0x000fc6000fffe007 */
[----:B------:R-:W-:Y:S01]  /*1480*/  UMOV UR6, 0x3 ;  /* 0x0000000300067882 */ /* 0x000fe20000000000 */
[----:B------:R-:W-:Y:S02]  /*1490*/  UIADD3 UR5, UPT, UPT, UR5, UR8, URZ ;  /* 0x0000000805057290 */ /* 0x000fe4000fffe0ff */
[----:B------:R-:W-:-:S04]  /*14a0*/  USHF.L.U32 UR4, UR6, UR4, URZ ;  /* 0x0000000406047299 */ /* 0x000fc800080006ff */
[----:B------:R-:W-:Y:S02]  /*14b0*/  IMAD.U32 R2, RZ, RZ, UR5 ;  /* 0x00000005ff027e24 */ /* 0x000fe4000f8e00ff */
[----:B------:R-:W-:Y:S02]  /*14c0*/  IMAD.U32 R0, RZ, RZ, UR4 ;  /* 0x00000004ff007e24 */ /* 0x000fe4000f8e00ff */
.L_x_18:
[----:B------:R-:W-:Y:S05]  /*14d0*/  BRA.U !UP2, `(.L_x_19) ;  /* 0x000000010ad07547 */ /* 0x000fea000b800000 */
[----:B------:R-:W1:Y:S01]  /*14e0*/  LDCU.128 UR20, c[0x0][0xb10] ;  /* 0x00016200ff1477ac */ /* 0x000e620008000c00 */
[----:B------:R-:W2:Y:S01]  /*14f0*/  LDCU UR12, c[0x0][0x370] ;  /* 0x00006e00ff0c77ac */ /* 0x000ea20008000800 */
[----:B------:R-:W3:Y:S01]  /*1500*/  LDCU UR5, c[0x0][0x374] ;  /* 0x00006e80ff0577ac */ /* 0x000ee20008000800 */
[----:B------:R-:W4:Y:S01]  /*1510*/  LDCU UR25, c[0x0][0xb0c] ;  /* 0x00016180ff1977ac */ /* 0x000f220008000800 */
[----:B------:R-:W4:Y:S01]  /*1520*/  LDCU UR4, c[0x0][0xb20] ;  /* 0x00016400ff0477ac */ /* 0x000f220008000800 */
[----:B------:R-:W4:Y:S01]  /*1530*/  LDCU.64 UR16, c[0x0][0xb28] ;  /* 0x00016500ff1077ac */ /* 0x000f220008000a00 */
[----:B-1----:R-:W-:Y:S02]  /*1540*/  UISETP.NE.AND UP0, UPT, UR22, 0x1, UPT ;  /* 0x000000011600788c */ /* 0x002fe4000bf05270 */
[----:B---3--:R-:W-:Y:S02]  /*1550*/  UIMAD.WIDE.U32 UR6, UR5, UR23, URZ ;  /* 0x00000017050672a5 */ /* 0x008fe4000f8e00ff */
[----:B--2---:R-:W-:-:S02]  /*1560*/  UIMAD.WIDE.U32 UR8, UR12, UR20, URZ ;  /* 0x000000140c0872a5 */ /* 0x004fc4000f8e00ff */
[----:B----4-:R-:W-:Y:S02]  /*1570*/  UISETP.NE.AND UP1, UPT, UR25, 0x1, UPT ;  /* 0x000000011900788c */ /* 0x010fe4000bf25270 */
[----:B------:R-:W-:Y:S01]  /*1580*/  UISETP.NE.AND UP2, UPT, UR18, 0x1, UPT ;  /* 0x000000011200788c */ /* 0x000fe2000bf45270 */
[----:B------:R-:W-:Y:S02]  /*1590*/  UMOV UR6, UR7 ;  /* 0x0000000700067c82 */ /* 0x000fe40008000000 */
[----:B------:R-:W-:Y:S01]  /*15a0*/  UMOV UR8, UR9 ;  /* 0x0000000900087c82 */ /* 0x000fe20008000000 */
[----:B------:R-:W-:Y:S02]  /*15b0*/  @UP0 USHF.R.U32.HI UR5, URZ, UR4, UR6 ;  /* 0x00000004ff050299 */ /* 0x000fe40008011606 */
[----:B------:R-:W-:Y:S02]  /*15c0*/  UIMAD.WIDE.U32 UR14, UR32, UR23, URZ ;  /* 0x00000017200e72a5 */ /* 0x000fe4000f8e00ff */
[----:B------:R-:W-:-:S02]  /*15d0*/  UIMAD.WIDE.U32 UR6, UR5, UR16, URZ ;  /* 0x00000010050672a5 */ /* 0x000fc4000f8e00ff */
[----:B------:R-:W-:Y:S02]  /*15e0*/  @UP1 USHF.R.U32.HI UR12, URZ, UR21, UR8 ;  /* 0x00000015ff0c1299 */ /* 0x000fe40008011608 */
[----:B------:R-:W-:Y:S02]  /*15f0*/  UIMAD.WIDE.U32 UR10, UR19, UR20, URZ ;  /* 0x00000014130a72a5 */ /* 0x000fe4000f8e00ff */
[----:B------:R-:W-:Y:S01]  /*1600*/  UIMAD.WIDE.U32 UR8, UR12, UR16, URZ ;  /* 0x000000100c0872a5 */ /* 0x000fe2000f8e00ff */
[----:B------:R-:W-:Y:S01]  /*1610*/  UMOV UR14, UR15 ;  /* 0x0000000f000e7c82 */ /* 0x000fe20008000000 */
[----:B------:R-:W-:Y:S01]  /*1620*/  UMOV UR6, UR7 ;  /* 0x0000000700067c82 */ /* 0x000fe20008000000 */
[----:B------:R-:W-:Y:S02]  /*1630*/  USHF.R.U32.HI UR14, URZ, UR4, UR14 ;  /* 0x00000004ff0e7299 */ /* 0x000fe4000801160e */
[----:B------:R-:W-:Y:S01]  /*1640*/  @UP2 USHF.R.U32.HI UR5, URZ, UR17, UR6 ;  /* 0x00000011ff052299 */ /* 0x000fe20008011606 */
[----:B------:R-:W-:-:S02]  /*1650*/  UMOV UR10, UR11 ;  /* 0x0000000b000a7c82 */ /* 0x000fc40008000000 */
[----:B------:R-:W-:Y:S01]  /*1660*/  UMOV UR6, UR9 ;  /* 0x0000000900067c82 */ /* 0x000fe20008000000 */
[----:B------:R-:W-:Y:S02]  /*1670*/  USHF.R.U32.HI UR10, URZ, UR21, UR10 ;  /* 0x00000015ff0a7299 */ /* 0x000fe4000801160a */
[----:B------:R-:W-:Y:S02]  /*1680*/  @UP2 USHF.R.U32.HI UR12, URZ, UR17, UR6 ;  /* 0x00000011ff0c2299 */ /* 0x000fe40008011606 */
[----:B------:R-:W-:Y:S02]  /*1690*/  USEL UR4, UR32, UR14, !UP0 ;  /* 0x0000000e20047287 */ /* 0x000fe4000c000000 */
[----:B------:R-:W-:Y:S02]  /*16a0*/  UIMAD UR6, UR5, UR18, URZ ;  /* 0x00000012050672a4 */ /* 0x000fe4000f8e02ff */
[----:B------:R-:W-:Y:S02]  /*16b0*/  USEL UR5, UR19, UR10, !UP1 ;  /* 0x0000000a13057287 */ /* 0x000fe4000c800000 */
[----:B------:R-:W-:-:S02]  /*16c0*/  UIMAD UR8, UR12, UR18, URZ ;  /* 0x000000120c0872a4 */ /* 0x000fc4000f8e02ff */
[----:B------:R-:W-:Y:S02]  /*16d0*/  UISETP.GE.AND UP0, UPT, UR4, UR6, UPT ;  /* 0x000000060400728c */ /* 0x000fe4000bf06270 */
[----:B------:R-:W-:Y:S02]  /*16e0*/  UIMAD.WIDE.U32 UR6, UR4, UR16, URZ ;  /* 0x00000010040672a5 */ /* 0x000fe4000f8e00ff */
[----:B------:R-:W-:Y:S02]  /*16f0*/  UISETP.GE.OR UP0, UPT, UR5, UR8, UP0 ;  /* 0x000000080500728c */ /* 0x000fe40008706670 */
[----:B------:R-:W-:Y:S02]  /*1700*/  UIMAD.WIDE.U32 UR8, UR5, UR16, URZ ;  /* 0x00000010050872a5 */ /* 0x000fe4000f8e00ff */
[----:B------:R-:W-:Y:S02]  /*1710*/  USHF.R.U32.HI UR7, URZ, UR17, UR7 ;  /* 0x00000011ff077299 */ /* 0x000fe40008011607 */
[----:B------:R-:W-:-:S02]  /*1720*/  UIADD3 UR10, UPT, UPT, -UR4, URZ, URZ ;  /* 0x000000ff040a7290 */ /* 0x000fc4000fffe1ff */
[----:B------:R-:W-:Y:S02]  /*1730*/  USEL UR7, UR4, UR7, !UP2 ;  /* 0x0000000704077287 */ /* 0x000fe4000d000000 */
[----:B------:R-:W-:Y:S01]  /*1740*/  UIADD3 UR20, UPT, UPT, -UR5, URZ, URZ ;  /* 0x000000ff05147290 */ /* 0x000fe2000fffe1ff */
[----:B------:R-:W-:Y:S01]  /*1750*/  @!UP0 UMOV UR6, UR9 ;  /* 0x0000000900068c82 */ /* 0x000fe20008000000 */
[----:B------:R-:W-:Y:S02]  /*1760*/  UIADD3 UR8, UPT, UPT, -UR7, URZ, URZ ;  /* 0x000000ff07087290 */ /* 0x000fe4000fffe1ff */
[----:B------:R-:W-:Y:S02]  /*1770*/  @!UP0 USHF.R.U32.HI UR6, URZ, UR17, UR6 ;  /* 0x00000011ff068299 */ /* 0x000fe40008011606 */
[----:B------:R-:W-:Y:S02]  /*1780*/  UIMAD UR8, UR18, UR8, UR4 ;  /* 0x00000008120872a4 */ /* 0x000fe4000f8e0204 */
[----:B------:R-:W-:-:S02]  /*1790*/  @!UP0 USEL UR6, UR5, UR6, !UP2 ;  /* 0x0000000605068287 */ /* 0x000fc4000d000000 */
[----:B------:R-:W-:Y:S02]  /*17a0*/  UIMAD UR32, UR22, UR10, UR32 ;  /* 0x0000000a162072a4 */ /* 0x000fe4000f8e0220 */
[----:B------:R-:W-:Y:S02]  /*17b0*/  @!UP0 UIADD3 UR7, UPT, UPT, UR7, -UR6, URZ ;  /* 0x8000000607078290 */ /* 0x000fe4000fffe0ff */
[----:B------:R-:W-:Y:S02]  /*17c0*/  @!UP0 UIMAD UR6, UR8, UR12, UR6 ;  /* 0x0000000c080682a4 */ /* 0x000fe4000f8e0206 */
[----:B------:R-:W-:Y:S02]  /*17d0*/  @!UP0 UIMAD UR4, UR7, UR18, UR5 ;  /* 0x00000012070482a4 */ /* 0x000fe4000f8e0205 */
[----:B------:R-:W-:Y:S02]  /*17e0*/  UIMAD UR20, UR25, UR20, UR19 ;  /* 0x00000014191472a4 */ /* 0x000fe4000f8e0213 */
[----:B------:R-:W-:Y:S01]  /*17f0*/  UIMAD UR32, UR4, UR22, UR32 ;  /* 0x00000016042072a4 */ /* 0x000fe2000f8e0220 */
[----:B------:R-:W-:-:S02]  /*1800*/  @!UP0 UMOV UR5, UR6 ;  /* 0x0000000600058c82 */ /* 0x000fc40008000000 */
[----:B------:R-:W-:-:S12]  /*1810*/  UIMAD UR20, UR5, UR25, UR20 ;  /* 0x00000019051472a4 */ /* 0x000fd8000f8e0214 */
.L_x_19:
[----:B------:R-:W-:Y:S02]  /*1820*/  UISETP.NE.AND UP1, UPT, UR26, 0x1, UPT ;  /* 0x000000011a00788c */ /* 0x000fe4000bf25270 */
[----:B------:R-:W-:Y:S02]  /*1830*/  UISETP.NE.AND UP0, UPT, UR13, 0x2, UPT ;  /* 0x000000020d00788c */ /* 0x000fe4000bf05270 */
[----:B------:R-:W-:Y:S02]  /*1840*/  ULOP3.LUT UR28, UR28, 0x400, URZ, 0xc0, !UPT ;  /* 0x000004001c1c7892 */ /* 0x000fe4000f8ec0ff */
[----:B------:R-:W-:-:S03]  /*1850*/  USHF.L.U32 UR24, UR27, UR24, URZ ;  /* 0x000000181b187299 */ /* 0x000fc600080006ff */
[----:B------:R-:W-:Y:S09]  /*1860*/  BRA.U UP1, `(.L_x_20) ;  /* 0x0000000101447547 */ /* 0x000ff2000b800000 */
[----:B------:R-:W1:Y:S01]  /*1870*/  LDCU.128 UR8, c[0x0][0xb10] ;  /* 0x00016200ff0877ac */ /* 0x000e620008000c00 */
[----:B------:R-:W2:Y:S01]  /*1880*/  LDCU UR12, c[0x0][0xb0c] ;  /* 0x00016180ff0c77ac */ /* 0x000ea20008000800 */
[----:B------:R-:W3:Y:S01]  /*1890*/  LDCU UR14, c[0x0][0xb20] ;  /* 0x00016400ff0e77ac */ /* 0x000ee20008000800 */
[----:B-1----:R-:W-:Y:S02]  /*18a0*/  UIMAD.WIDE.U32 UR6, UR20, UR8, URZ ;  /* 0x00000008140672a5 */ /* 0x002fe4000f8e00ff */
[----:B------:R-:W-:Y:S02]  /*18b0*/  UIMAD.WIDE.U32 UR4, UR32, UR11, URZ ;  /* 0x0000000b200472a5 */ /* 0x000fe4000f8e00ff */
[----:B--2---:R-:W-:Y:S02]  /*18c0*/  UISETP.NE.AND UP2, UPT, UR12, 0x1, UPT ;  /* 0x000000010c00788c */ /* 0x004fe4000bf45270 */
[----:B------:R-:W-:Y:S01]  /*18d0*/  UISETP.NE.AND UP1, UPT, UR10, 0x1, UPT ;  /* 0x000000010a00788c */ /* 0x000fe2000bf25270 */
[----:B------:R-:W-:-:S02]  /*18e0*/  UMOV UR6, UR7 ;  /* 0x0000000700067c82 */ /* 0x000fc40008000000 */
[----:B------:R-:W-:Y:S01]  /*18f0*/  UMOV UR4, UR5 ;  /* 0x0000000500047c82 */ /* 0x000fe20008000000 */
[----:B------:R-:W-:Y:S02]  /*1900*/  USHF.R.U32.HI UR6, URZ, UR9, UR6 ;  /* 0x00000009ff067299 */ /* 0x000fe40008011606 */
[----:B---3--:R-:W-:Y:S02]  /*1910*/  USHF.R.U32.HI UR4, URZ, UR14, UR4 ;  /* 0x0000000eff047299 */ /* 0x008fe40008011604 */
[----:B------:R-:W-:Y:S02]  /*1920*/  USEL UR5, UR20, UR6, !UP2 ;  /* 0x0000000614057287 */ /* 0x000fe4000d000000 */
[----:B------:R-:W-:-:S04]  /*1930*/  USEL UR4, UR32, UR4, !UP1 ;  /* 0x0000000420047287 */ /* 0x000fc8000c800000 */
[----:B------:R-:W-:Y:S02]  /*1940*/  UIADD3 UR6, UPT, UPT, -UR4, UR5, URZ ;  /* 0x0000000504067290 */ /* 0x000fe4000fffe1ff */
[----:B------:R-:W-:Y:S02]  /*1950*/  UIADD3 UR4, UPT, UPT, UR4, -UR5, URZ ;  /* 0x8000000504047290 */ /* 0x000fe4000fffe0ff */
[----:B------:R-:W-:Y:S02]  /*1960*/  UIMAD UR32, UR6, UR10, UR32 ;  /* 0x0000000a062072a4 */ /* 0x000fe4000f8e0220 */
[----:B------:R-:W-:-:S12]  /*1970*/  UIMAD UR20, UR4, UR12, UR20 ;  /* 0x0000000c041472a4 */ /* 0x000fd8000f8e0214 */
.L_x_20:
[----:B------:R-:W-:Y:S05]  /*1980*/  BRA.U !UP5, `(.L_x_21) ;  /* 0x000000010d0c7547 */ /* 0x000fea000b800000 */
[----:B------:R-:W-:Y:S01]  /*1990*/  UCGABAR_WAIT ;  /* 0x0000000000007dc7 */ /* 0x000fe20008000000 */
[----:B------:R-:W-:Y:S01]  /*19a0*/  CCTL.IVALL ;  /* 0x00000000ff00798f */ /* 0x000fe20002000000 */
[----:B------:R-:W-:Y:S05]  /*19b0*/  BRA `(.L_x_22) ;  /* 0x0000000000047947 */ /* 0x000fea0003800000 */
.L_x_21:
[----:B------:R-:W-:Y:S06]  /*19c0*/  BAR.SYNC.DEFER_BLOCKING 0x0 ;  /* 0x0000000000007b1d */ /* 0x000fec0000010000 */
.L_x_22:
[----:B------:R-:W-:Y:S05]  /*19d0*/  BRA.U UP0, `(.L_x_23) ;  /* 0x0000001900a07547 */ /* 0x000fea000b800000 */
[----:B------:R-:W1:Y:S01]  /*19e0*/  LDCU UR6, c[0x0][0x38c] ;  /* 0x00007180ff0677ac */ /* 0x000e620008000800 */
[----:B------:R-:W2:Y:S01]  /*19f0*/  S2UR UR9, SR_CgaCtaId ;  /* 0x00000000000979c3 */ /* 0x000ea20000008800 */
[----:B------:R-:W-:Y:S01]  /*1a00*/  PLOP3.LUT P1, PT, PT, PT, UP3, 0x80, 0x8 ;  /* 0x000000000008781c */ /* 0x000fe20003f2f038 */
[----:B------:R-:W-:Y:S01]  /*1a10*/  IMAD.MOV.U32 R12, RZ, RZ, 0x1 ;  /* 0x00000001ff0c7424 */ /* 0x000fe200078e00ff */
[----:B------:R-:W-:Y:S01]  /*1a20*/  UMOV UR8, 0x400 ;  /* 0x0000040000087882 */ /* 0x000fe20000000000 */
[----:B------:R-:W-:Y:S01]  /*1a30*/  UISETP.NE.AND UP1, UPT, UR13, URZ, UPT ;  /* 0x000000ff0d00728c */ /* 0x000fe2000bf25270 */
[----:B------:R-:W-:Y:S01]  /*1a40*/  ISETP.NE.AND P2, PT, R3, RZ, P3 ;  /* 0x000000ff0300720c */ /* 0x000fe20001f45270 */
[----:B------:R-:W-:Y:S01]  /*1a50*/  USHF.L.U32 UR7, UR19, 0x6, URZ ;  /* 0x0000000613077899 */ /* 0x000fe200080006ff */
[----:B------:R-:W-:Y:S01]  /*1a60*/  PLOP3.LUT P1, PT, P1, PT, PT, 0x8, 0x80 ;  /* 0x000000000080781c */ /* 0x000fe20000f2e170 */
[----:B------:R-:W-:Y:S01]  /*1a70*/  USHF.L.U32 UR46, UR19, 0x7, URZ ;  /* 0x00000007132e7899 */ /* 0x000fe200080006ff */
[----:B------:R-:W-:Y:S01]  /*1a80*/  CS2R R10, SRZ ;  /* 0x00000000000a7805 */ /* 0x000fe2000001ff00 */
[----:B------:R-:W-:Y:S01]  /*1a90*/  IMAD.MOV.U32 R9, RZ, RZ, RZ ;  /* 0x000000ffff097224 */ /* 0x000fe200078e00ff */
[----:B------:R-:W3:Y:S01]  /*1aa0*/  LDCU UR39, c[0x0][0x370] ;  /* 0x00006e00ff2777ac */ /* 0x000ee20008000800 */
[----:B------:R-:W-:Y:S01]  /*1ab0*/  IMAD.MOV.U32 R8, RZ, RZ, 0x1 ;  /* 0x00000001ff087424 */ /* 0x000fe200078e00ff */
[----:B------:R-:W4:Y:S01]  /*1ac0*/  LDCU.64 UR26, c[0x0][0x348] ;  /* 0x00006900ff1a77ac */ /* 0x000f220008000a00 */
[----:B-1----:R-:W-:-:S02]  /*1ad0*/  UIADD3 UR5, UPT, UPT, UR6, 0x1f, URZ ;  /* 0x0000001f06057890 */ /* 0x002fc4000fffe0ff */
[----:B------:R-:W-:Y:S02]  /*1ae0*/  UIADD3 UR47, UPT, UPT, UR6, 0x3e, URZ ;  /* 0x0000003e062f7890 */ /* 0x000fe4000fffe0ff */
[----:B------:R-:W-:Y:S02]  /*1af0*/  USHF.R.S32.HI UR4, URZ, 0x1f, UR5 ;  /* 0x0000001fff047899 */ /* 0x000fe40008011405 */
[----:B--2---:R-:W-:Y:S02]  /*1b00*/  ULEA UR13, UR9, UR8, 0x18 ;  /* 0x00000008090d7291 */ /* 0x004fe4000f8ec0ff */
[----:B------:R-:W-:Y:S02]  /*1b10*/  ULEA.HI UR4, UR4, UR5, URZ, 0x5 ;  /* 0x0000000504047291 */ /* 0x000fe4000f8f28ff */
[----:B------:R-:W-:Y:S02]  /*1b20*/  ULOP3.LUT UR5, UR7, 0x40, URZ, 0xc0, !UPT ;  /* 0x0000004007057892 */ /* 0x000fe4000f8ec0ff */
[----:B------:R-:W-:-:S02]  /*1b30*/  USHF.R.S32.HI UR41, URZ, 0x5, UR4 ;  /* 0x00000005ff297899 */ /* 0x000fc40008011404 */
[----:B------:R-:W-:Y:S02]  /*1b40*/  UIADD3 UR4, UPT, UPT, UR6, -0x1, URZ ;  /* 0xffffffff06047890 */ /* 0x000fe4000fffe0ff */
[----:B------:R-:W-:Y:S02]  /*1b50*/  UISETP.LT.U32.AND UP0, UPT, UR41, 0x10, UPT ;  /* 0x000000102900788c */ /* 0x000fe4000bf01070 */
[----:B------:R-:W-:Y:S02]  /*1b60*/  UISETP.GE.U32.AND UP2, UPT, UR4, -0x3f, UPT ;  /* 0xffffffc10400788c */ /* 0x000fe4000bf46070 */
[----:B------:R-:W-:Y:S02]  /*1b70*/  USEL UR40, UR41, 0x10, UP0 ;  /* 0x0000001029287887 */ /* 0x000fe40008000000 */
[----:B------:R-:W-:Y:S02]  /*1b80*/  ULEA UR30, UR28, UR13, 0x1 ;  /* 0x0000000d1c1e7291 */ /* 0x000fe4000f8e08ff */
[----:B------:R-:W-:Y:S01]  /*1b90*/  UIADD3 UR4, UPT, UPT, UR40, -0x1, URZ ;  /* 0xffffffff28047890 */ /* 0x000fe2000fffe0ff */
[----:B------:R-:W1:Y:S04]  /*1ba0*/  LDCU UR38, c[0x0][0x374] ;  /* 0x00006e80ff2677ac */ /* 0x000e680008000800 */
[----:B------:R-:W-:-:S02]  /*1bb0*/  @UP2 UIADD3 UR4, UPT, UPT, UR40, URZ, URZ ;  /* 0x000000ff28042290 */ /* 0x000fc4000fffe0ff */
[----:B------:R-:W-:Y:S02]  /*1bc0*/  ULOP3.LUT UR46, UR46, 0x80, URZ, 0xc0, !UPT ;  /* 0x000000802e2e7892 */ /* 0x000fe4000f8ec0ff */
[----:B------:R-:W-:Y:S02]  /*1bd0*/  USEL UR21, UR53, 0x2, UP1 ;  /* 0x0000000235157887 */ /* 0x000fe40008800000 */
[----:B------:R-:W-:Y:S02]  /*1be0*/  ULEA.HI UR44, UR28, UR5, URZ, 0x1b ;  /* 0x000000051c2c7291 */ /* 0x000fe4000f8fd8ff */
[----:B------:R-:W-:Y:S02]  /*1bf0*/  UIADD3 UR30, UPT, UPT, UR30, 0x8600, URZ ;  /* 0x000086001e1e7890 */ /* 0x000fe4000fffe0ff */
[----:B------:R-:W-:Y:S02]  /*1c00*/  UIADD3 UR43, UPT, UPT, UR41, -UR40, URZ ;  /* 0x80000028292b7290 */ /* 0x000fe4000fffe0ff */
[----:B------:R-:W-:-:S02]  /*1c10*/  UIADD3 UR29, UPT, UPT, UR4, 0x1, URZ ;  /* 0x00000001041d7890 */ /* 0x000fc4000fffe0ff */
[----:B------:R-:W-:Y:S01]  /*1c20*/  UIADD3 UR42, UPT, UPT, -UR4, URZ, URZ ;  /* 0x000000ff042a7290 */ /* 0x000fe2000fffe1ff */
[----:B-1-34-:R-:W-:-:S11]  /*1c30*/  UMOV UR6, URZ ;  /* 0x000000ff00067c82 */ /* 0x01afd60008000000 */
.L_x_43:
[----:B-1----:R-:W1:Y:S02]  /*1c40*/  S2UR UR4, SR_CgaCtaId ;  /* 0x00000000000479c3 */ /* 0x002e640000008800 */
[----:B-1----:R-:W-:-:S09]  /*1c50*/  UISETP.NE.AND UP0, UPT, UR4, URZ, UPT ;  /* 0x000000ff0400728c */ /* 0x002fd2000bf05270 */
[----:B------:R-:W-:Y:S05]  /*1c60*/  BRA.U UP0, `(.L_x_24) ;  /* 0x0000000100287547 */ /* 0x000fea000b800000 */
[----:B------:R-:W-:Y:S02]  /*1c70*/  LEA R0, R9, UR13, 0x3 ;  /* 0x0000000d09007c11 */ /* 0x000fe4000f8e18ff */
[----:B------:R-:W-:-:S04]  /*1c80*/  SHF.L.U32 R3, R8, 0x1f, RZ ;  /* 0x0000001f08037819 */ /* 0x000fc800000006ff */
[----:B------:R-:W1:Y:S02]  /*1c90*/  SYNCS.PHASECHK.TRANS64.TRYWAIT P0, [R0+URZ+0x1c0], R3 ;  /* 0x0001c003000075a7 */ /* 0x000e6400080011ff */
[----:B-1----:R-:W-:Y:S05]  /*1ca0*/  @!P0 BRA `(.L_x_25) ;  /* 0x0000008800488947 */ /* 0x002fea0003800000 */
.L_x_162:
[----:B------:R2:W-:Y:S01]  /*1cb0*/  SYNCS.ARRIVE.TRANS64.A1T0 RZ, [R0+URZ+0x1b0], RZ ;  /* 0x0001b0ff00ff79a7 */ /* 0x0005e200081000ff */
[----:B------:R-:W-:-:S05]  /*1cc0*/  VIADD R9, R9, 0x1 ;  /* 0x0000000109097836 */ /* 0x000fca0000000000 */
[----:B------:R-:W-:-:S04]  /*1cd0*/  ISETP.NE.AND P0, PT, R9, 0x2, PT ;  /* 0x000000020900780c */ /* 0x000fc80003f05270 */
[----:B-1----:R-:W-:Y:S02]  /*1ce0*/  SEL R3, RZ, 0x1, P0 ;  /* 0x00000001ff037807 */ /* 0x002fe40000000000 */
[----:B------:R-:W-:Y:S02]  /*1cf0*/  SEL R9, R9, RZ, P0 ;  /* 0x000000ff09097207 */ /* 0x000fe40000000000 */
[----:B------:R-:W-:-:S07]  /*1d00*/  LOP3.LUT R8, R8, R3, RZ, 0x3c, !PT ;  /* 0x0000000308087212 */ /* 0x000fce00078e3cff */
.L_x_24:
[----:B------:R-:W-:Y:S01]  /*1d10*/  ULEA UR4, UR6, UR13, 0x3 ;  /* 0x0000000d06047291 */ /* 0x000fe2000f8e18ff */
[----:B--2---:R-:W-:Y:S01]  /*1d20*/  SHF.L.U32 R0, R12, 0x1f, RZ ;  /* 0x0000001f0c007819 */ /* 0x004fe200000006ff */
[----:B------:R-:W-:Y:S02]  /*1d30*/  UISETP.GE.U32.AND UP0, UPT, UR47, 0x3f, UPT ;  /* 0x0000003f2f00788c */ /* 0x000fe4000bf06070 */
[----:B------:R-:W-:Y:S01]  /*1d40*/  ULEA UR11, UR32, UR46, 0x8 ;  /* 0x0000002e200b7291 */ /* 0x000fe2000f8e40ff */
[----:B------:R-:W-:-:S04]  /*1d50*/  UMOV UR7, URZ ;  /* 0x000000ff00077c82 */ /* 0x000fc80008000000 */
[----:B------:R1:W2:Y:S01]  /*1d60*/  SYNCS.PHASECHK.TRANS64.TRYWAIT P0, [UR4+0x80], R0 ;  /* 0x00008000ff0075a7 */ /* 0x0002a20008001104 */
[----:B------:R-:W-:-:S04]  /*1d70*/  ULEA.HI UR4, UR20, UR20, URZ, 0x1 ;  /* 0x0000001414047291 */ /* 0x000fc8000f8f08ff */
[----:B------:R-:W-:-:S04]  /*1d80*/  USHF.L.U32 UR4, UR4, 0x6, URZ ;  /* 0x0000000604047899 */ /* 0x000fc800080006ff */
[----:B------:R-:W-:-:S04]  /*1d90*/  ULOP3.LUT UR35, UR4, 0xffffff80, URZ, 0xc0, !UPT ;  /* 0xffffff8004237892 */ /* 0x000fc8000f8ec0ff */
[----:B------:R-:W-:Y:S01]  /*1da0*/  UIADD3 UR35, UPT, UPT, UR44, UR35, URZ ;  /* 0x000000232c237290 */ /* 0x000fe2000fffe0ff */
[----:B------:R-:W-:Y:S11]  /*1db0*/  BRA.U !UP0, `(.L_x_26) ;  /* 0x0000000108c87547 */ /* 0x000ff6000b800000 */
[----:B------:R-:W-:Y:S01]  /*1dc0*/  UMOV UR16, UR42 ;  /* 0x0000002a00107c82 */ /* 0x000fe20008000000 */
[----:B------:R-:W-:Y:S01]  /*1dd0*/  UMOV UR4, UR6 ;  /* 0x0000000600047c82 */ /* 0x000fe20008000000 */
[----:B------:R-:W-:-:S05]  /*1de0*/  UMOV UR34, URZ ;  /* 0x000000ff00227c82 */ /* 0x000fca0008000000 */
.L_x_32:
[----:B------:R-:W-:Y:S01]  /*1df0*/  ULEA UR33, UR4, UR13, 0x3 ;  /* 0x0000000d04217291 */ /* 0x000fe2000f8e18ff */
[----:B------:R-:W-:Y:S01]  /*1e00*/  @P3 MOV R2, 0x6000 ;  /* 0x0000600000023802 */ /* 0x000fe20000000f00 */
[----:B--234-:R-:W-:Y:S10]  /*1e10*/  @P0 BRA `(.L_x_27) ;  /* 0x00000000000c0947 */ /* 0x01cff40003800000 */
[----:B------:R-:W-:-:S04]  /*1e20*/  SHF.L.U32 R3, R12, 0x1f, RZ ;  /* 0x0000001f0c037819 */ /* 0x000fc800000006ff */
[----:B------:R-:W2:Y:S02]  /*1e30*/  SYNCS.PHASECHK.TRANS64.TRYWAIT P0, [UR33+0x80], R3 ;  /* 0x00008003ff0075a7 */ /* 0x000ea40008001121 */
[----:B--2---:R-:W-:Y:S05]  /*1e40*/  @!P0 BRA `(.L_x_28) ;  /* 0x0000008400f48947 */ /* 0x004fea0003800000 */
.L_x_27:
[----:B------:R2:W-:Y:S01]  /*1e50*/  @P3 SYNCS.ARRIVE.TRANS64 RZ, [UR33], R2 ;  /* 0x00000002ffff39a7 */ /* 0x0005e20008000021 */
[----:B------:R-:W-:Y:S02]  /*1e60*/  ULOP3.LUT UR5, UR21, 0x2, URZ, 0xfc, !UPT ;  /* 0x0000000215057892 */ /* 0x000fe4000f8efcff */
[----:B------:R-:W-:Y:S02]  /*1e70*/  UIADD3 UR16, UPT, UPT, UR16, 0x1, URZ ;  /* 0x0000000110107890 */ /* 0x000fe4000fffe0ff */
[----:B------:R-:W-:Y:S02]  /*1e80*/  UISETP.NE.AND UP0, UPT, UR5, 0x2, UPT ;  /* 0x000000020500788c */ /* 0x000fe4000bf05270 */
[----:B------:R-:W-:-:S07]  /*1e90*/  UISETP.NE.AND UP2, UPT, UR16, 0x1, UPT ;  /* 0x000000011000788c */ /* 0x000fce000bf45270 */
[----:B------:R-:W-:Y:S05]  /*1ea0*/  BRA.U UP0, `(.L_x_29) ;  /* 0x0000000100047547 */ /* 0x000fea000b800000 */
[----:B------:R-:W-:Y:S05]  /*1eb0*/  BPT.TRAP 0x1 ;  /* 0x000000040000795c */ /* 0x000fea0000300000 */
.L_x_29:
[----:B------:R-:W-:Y:S04]  /*1ec0*/  BSSY.RECONVERGENT B0, `(.L_x_30) ;  /* 0x0000003000007945 */ /* 0x000fe80003800200 */
[----:B------:R-:W-:Y:S05]  /*1ed0*/  @!P2 BRA `(.L_x_31) ;  /* 0x000000000004a947 */ /* 0x000fea0003800000 */
[----:B------:R-:W-:Y:S05]  /*1ee0*/  BPT.TRAP 0x1 ;  /* 0x000000040000795c */ /* 0x000fea0000300000 */
.L_x_31:
[----:B------:R-:W-:Y:S05]  /*1ef0*/  BSYNC.RECONVERGENT B0 ;  /* 0x0000000000007941 */ /* 0x000fea0003800200 */
.L_x_30:
[----:B------:R-:W-:Y:S02]  /*1f00*/  UIADD3 UR5, UPT, UPT, UR4, 0x1, URZ ;  /* 0x0000000104057890 */ /* 0x000fe4000fffe0ff */
[----:B------:R-:W-:Y:S02]  /*1f10*/  ULEA UR32, UR4, UR28, 0xb ;  /* 0x0000001c04207291 */ /* 0x000fe4000f8e58ff */
[----:B------:R-:W-:Y:S02]  /*1f20*/  UISETP.NE.AND UP0, UPT, UR5, 0x10, UPT ;  /* 0x000000100500788c */ /* 0x000fe4000bf05270 */
[----:B------:R-:W-:Y:S02]  /*1f30*/  UIADD3 UR14, UP1, UPT, UR26, 0x80, URZ ;  /* 0x000000801a0e7890 */ /* 0x000fe4000ff3e0ff */
[----:B------:R-:W-:Y:S02]  /*1f40*/  USEL UR7, URZ, 0x1, UP0 ;  /* 0x00000001ff077887 */ /* 0x000fe40008000000 */
[----:B------:R-:W-:-:S02]  /*1f50*/  USEL UR6, UR5, URZ, UP0 ;  /* 0x000000ff05067287 */ /* 0x000fc40008000000 */
[----:B------:R-:W-:Y:S02]  /*1f60*/  ULEA UR8, UR4, UR13, 0xd ;  /* 0x0000000d04087291 */ /* 0x000fe4000f8e68ff */
[----:B------:R-:W-:Y:S01]  /*1f70*/  ULEA UR5, UR6, UR13, 0x3 ;  /* 0x0000000d06057291 */ /* 0x000fe2000f8e18ff */
[----:B------:R-:W-:Y:S01]  /*1f80*/  LOP3.LUT R12, R12, UR7, RZ, 0x3c, !PT ;  /* 0x000000070c0c7c12 */ /* 0x000fe2000f8e3cff */
[----:B------:R-:W-:Y:S02]  /*1f90*/  ULEA UR32, UR32, UR13, 0x1 ;  /* 0x0000000d20207291 */ /* 0x000fe4000f8e08ff */
[----:B------:R-:W-:Y:S01]  /*1fa0*/  UIADD3 UR4, UP0, UPT, UR26, 0x180, URZ ;  /* 0x000001801a047890 */ /* 0x000fe2000ff1e0ff */
[----:B-1----:R-:W-:Y:S01]  /*1fb0*/  SHF.L.U32 R0, R12, 0x1f, RZ ;  /* 0x0000001f0c007819 */ /* 0x002fe200000006ff */
[----:B------:R-:W-:Y:S02]  /*1fc0*/  ULOP3.LUT UR33, UR33, 0xfefffff8, URZ, 0xc0, !UPT ;  /* 0xfefffff821217892 */ /* 0x000fe4000f8ec0ff */
[----:B------:R-:W-:Y:S01]  /*1fd0*/  UIADD3.X UR15, UPT, UPT, URZ, UR27, URZ, UP1, !UPT ;  /* 0x0000001bff0f7290 */ /* 0x000fe20008ffe4ff */
[----:B------:R3:W4:Y:S01]  /*1fe0*/  SYNCS.PHASECHK.TRANS64.TRYWAIT P0, [UR5+0x80], R0 ;  /* 0x00008000ff0075a7 */ /* 0x0007220008001105 */
[----:B------:R-:W-:-:S02]  /*1ff0*/  UIADD3 UR32, UPT, UPT, UR32, 0x8600, URZ ;  /* 0x0000860020207890 */ /* 0x000fc4000fffe0ff */
[----:B------:R-:W-:Y:S02]  /*2000*/  UPRMT UR7, URZ, 0x5410, UR24 ;  /* 0x00005410ff077896 */ /* 0x000fe40008000018 */
[----:B------:R-:W-:Y:S02]  /*2010*/  UIADD3 UR8, UPT, UPT, UR8, 0x18600, URZ ;  /* 0x0001860008087890 */ /* 0x000fe4000fffe0ff */
[----:B------:R-:W-:Y:S01]  /*2020*/  UIADD3.X UR5, UPT, UPT, URZ, UR27, URZ, UP0, !UPT ;  /* 0x0000001bff057290 */ /* 0x000fe200087fe4ff */
[----:B------:R-:W-:Y:S01]  /*2030*/  UMOV UR18, 0x0 ;  /* 0x0000000000127882 */ /* 0x000fe20000000000 */
[----:B------:R-:W-:Y:S01]  /*2040*/  UMOV UR19, 0x10000000 ;  /* 0x1000000000137882 */ /* 0x000fe20000000000 */
[----:B------:R-:W-:Y:S01]  /*2050*/  UMOV UR10, UR34 ;  /* 0x00000022000a7c82 */ /* 0x000fe20008000000 */
[----:B------:R-:W-:Y:S01]  /*2060*/  UMOV UR12, UR36 ;  /* 0x00000024000c7c82 */ /* 0x000fe20008000000 */
[----:B------:R-:W-:Y:S01]  /*2070*/  UMOV UR9, UR33 ;  /* 0x0000002100097c82 */ /* 0x000fe20008000000 */
[----:B------:R1:W-:Y:S03]  /*2080*/  UTMALDG.3D.MULTICAST.2CTA [UR32], [UR14], UR7, desc[UR18] ;  /* 0x000012200e0073b4 */ /* 0x0003e60008211807 */
[----:B------:R2:W-:Y:S01]  /*2090*/  UTMALDG.3D.2CTA [UR8], [UR4], desc[UR18] ;  /* 0x00001208040075b4 */ /* 0x0005e20008211000 */
[----:B-1----:R-:W-:Y:S01]  /*20a0*/  UIADD3 UR34, UPT, UPT, UR34, 0x20, URZ ;  /* 0x0000002022227890 */ /* 0x002fe2000fffe0ff */
[----:B------:R-:W-:Y:S01]  /*20b0*/  UMOV UR7, UR29 ;  /* 0x0000001d00077c82 */ /* 0x000fe20008000000 */
[----:B--2---:R-:W-:Y:S01]  /*20c0*/  UMOV UR4, UR6 ;  /* 0x0000000600047c82 */ /* 0x004fe20008000000 */
[----:B------:R-:W-:Y:S09]  /*20d0*/  BRA.U UP2, `(.L_x_32) ;  /* 0xfffffffd02447547 */ /* 0x000ff2000b83ffff */
.L_x_26:
[----:B------:R-:W-:Y:S01]  /*20e0*/  ULEA UR4, UR6, UR13, 0x3 ;  /* 0x0000000d06047291 */ /* 0x000fe2000f8e18ff */
[----:B-1-3--:R-:W-:Y:S01]  /*20f0*/  SHF.L.U32 R0, R12, 0x1f, RZ ;  /* 0x0000001f0c007819 */ /* 0x00afe200000006ff */
[----:B------:R-:W-:Y:S01]  /*2100*/  @!P1 SYNCS.ARRIVE.TRANS64.A1T0 RZ, [UR13+0x148], RZ ;  /* 0x000148ffffff99a7 */ /* 0x000fe2000810000d */
[----:B------:R-:W-:-:S06]  /*2110*/  UISETP.GT.AND UP0, UPT, UR41, UR40, UPT ;  /* 0x000000282900728c */ /* 0x000fcc000bf04270 */
[----:B--2-4-:R1:W2:Y:S03]  /*2120*/  SYNCS.PHASECHK.TRANS64.TRYWAIT P0, [UR4+0x80], R0 ;  /* 0x00008000ff0075a7 */ /* 0x0142a60008001104 */
[----:B------:R-:W-:Y:S05]  /*2130*/  BRA.U !UP0, `(.L_x_33) ;  /* 0x0000000108c07547 */ /* 0x000fea000b800000 */
[----:B------:R-:W-:Y:S01]  /*2140*/  UIADD3 UR25, UPT, UPT, UR43, UR7, URZ ;  /* 0x000000072b197290 */ /* 0x000fe2000fffe0ff */
[----:B------:R-:W-:-:S11]  /*2150*/  UMOV UR4, UR6 ;  /* 0x0000000600047c82 */ /* 0x000fd60008000000 */
.L_x_39:
[----:B------:R-:W-:Y:S01]  /*2160*/  ULEA UR17, UR4, UR13, 0x3 ;  /* 0x0000000d04117291 */ /* 0x000fe2000f8e18ff */
[----:B--2---:R-:W-:Y:S01]  /*2170*/  @P3 MOV R2, 0x6000 ;  /* 0x0000600000023802 */ /* 0x004fe20000000f00 */
[----:B--2-4-:R-:W-:Y:S10]  /*2180*/  @P0 BRA `(.L_x_34) ;  /* 0x00000000000c0947 */ /* 0x014ff40003800000 */
[----:B------:R-:W-:-:S04]  /*2190*/  SHF.L.U32 R3, R12, 0x1f, RZ ;  /* 0x0000001f0c037819 */ /* 0x000fc800000006ff */
[----:B------:R-:W2:Y:S02]  /*21a0*/  SYNCS.PHASECHK.TRANS64.TRYWAIT P0, [UR17+0x80], R3 ;  /* 0x00008003ff0075a7 */ /* 0x000ea40008001111 */
[----:B--2---:R-:W-:Y:S05]  /*21b0*/  @!P0 BRA `(.L_x_35) ;  /* 0x0000008400308947 */ /* 0x004fea0003800000 */
.L_x_34:
[----:B------:R2:W-:Y:S01]  /*21c0*/  @P3 SYNCS.ARRIVE.TRANS64 RZ, [UR17], R2 ;  /* 0x00000002ffff39a7 */ /* 0x0005e20008000011 */
[----:B------:R-:W-:-:S04]  /*21d0*/  ULOP3.LUT UR5, UR21, 0x2, URZ, 0xfc, !UPT ;  /* 0x0000000215057892 */ /* 0x000fc8000f8efcff */
[----:B------:R-:W-:-:S09]  /*21e0*/  UISETP.NE.AND UP0, UPT, UR5, 0x2, UPT ;  /* 0x000000020500788c */ /* 0x000fd2000bf05270 */
[----:B------:R-:W-:Y:S05]  /*21f0*/  BRA.U UP0, `(.L_x_36) ;  /* 0x0000000100047547 */ /* 0x000fea000b800000 */
[----:B------:R-:W-:Y:S05]  /*2200*/  BPT.TRAP 0x1 ;  /* 0x000000040000795c */ /* 0x000fea0000300000 */
.L_x_36:
[----:B------:R-:W-:Y:S04]  /*2210*/  BSSY.RECONVERGENT B0, `(.L_x_37) ;  /* 0x0000003000007945 */ /* 0x000fe80003800200 */
[----:B------:R-:W-:Y:S05]  /*2220*/  @!P2 BRA `(.L_x_38) ;  /* 0x000000000004a947 */ /* 0x000fea0003800000 */
[----:B------:R-:W-:Y:S05]  /*2230*/  BPT.TRAP 0x1 ;  /* 0x000000040000795c */ /* 0x000fea0000300000 */
.L_x_38:
[----:B------:R-:W-:Y:S05]  /*2240*/  BSYNC.RECONVERGENT B0 ;  /* 0x0000000000007941 */ /* 0x000fea0003800200 */
.L_x_37:
[----:B------:R-:W-:Y:S02]  /*2250*/  UIADD3 UR5, UPT, UPT, UR4, 0x1, URZ ;  /* 0x0000000104057890 */ /* 0x000fe4000fffe0ff */
[----:B------:R-:W-:Y:S02]  /*2260*/  UIADD3 UR14, UP1, UPT, UR26, 0x80, URZ ;  /* 0x000000801a0e7890 */ /* 0x000fe4000ff3e0ff */
[----:B------:R-:W-:Y:S02]  /*2270*/  UISETP.NE.AND UP0, UPT, UR5, 0x10, UPT ;  /* 0x000000100500788c */ /* 0x000fe4000bf05270 */
[----:B------:R-:W-:Y:S02]  /*2280*/  ULEA UR16, UR4, UR30, 0xc ;  /* 0x0000001e04107291 */ /* 0x000fe4000f8e60ff */
[----:B------:R-:W-:Y:S02]  /*2290*/  USEL UR8, URZ, 0x1, UP0 ;  /* 0x00000001ff087887 */ /* 0x000fe40008000000 */
[----:B------:R-:W-:-:S02]  /*22a0*/  USEL UR6, UR5, URZ, UP0 ;  /* 0x000000ff05067287 */ /* 0x000fc40008000000 */
[----:B------:R-:W-:Y:S02]  /*22b0*/  UIADD3 UR22, UP0, UPT, UR26, 0x180, URZ ;  /* 0x000001801a167890 */ /* 0x000fe4000ff1e0ff */
[----:B------:R-:W-:Y:S01]  /*22c0*/  LOP3.LUT R12, R12, UR8, RZ, 0x3c, !PT ;  /* 0x000000080c0c7c12 */ /* 0x000fe2000f8e3cff */
[----:B------:R-:W-:Y:S02]  /*22d0*/  ULEA UR8, UR4, UR13, 0xd ;  /* 0x0000000d04087291 */ /* 0x000fe4000f8e68ff */
[----:B------:R-:W-:Y:S01]  /*22e0*/  ULEA UR5, UR6, UR13, 0x3 ;  /* 0x0000000d06057291 */ /* 0x000fe2000f8e18ff */
[----:B-1----:R-:W-:Y:S01]  /*22f0*/  SHF.L.U32 R0, R12, 0x1f, RZ ;  /* 0x0000001f0c007819 */ /* 0x002fe200000006ff */
[----:B------:R-:W-:Y:S02]  /*2300*/  USHF.L.U32 UR18, UR7, 0x5, URZ ;  /* 0x0000000507127899 */ /* 0x000fe400080006ff */
[----:B------:R-:W-:Y:S02]  /*2310*/  ULOP3.LUT UR17, UR17, 0xfefffff8, URZ, 0xc0, !UPT ;  /* 0xfefffff811117892 */ /* 0x000fe4000f8ec0ff */
[----:B------:R-:W-:-:S02]  /*2320*/  UIADD3.X UR15, UPT, UPT, URZ, UR27, URZ, UP1, !UPT ;  /* 0x0000001bff0f7290 */ /* 0x000fc40008ffe4ff */
[----:B------:R-:W-:Y:S01]  /*2330*/  UPRMT UR4, URZ, 0x5410, UR24 ;  /* 0x00005410ff047896 */ /* 0x000fe20008000018 */
[----:B------:R3:W4:Y:S01]  /*2340*/  SYNCS.PHASECHK.TRANS64.TRYWAIT P0, [UR5+0x80], R0 ;  /* 0x00008000ff0075a7 */ /* 0x0007220008001105 */
[----:B------:R-:W-:Y:S02]  /*2350*/  UIADD3 UR8, UPT, UPT, UR8, 0x18600, URZ ;  /* 0x0001860008087890 */ /* 0x000fe4000fffe0ff */
[----:B------:R-:W-:Y:S01]  /*2360*/  UIADD3.X UR23, UPT, UPT, URZ, UR27, URZ, UP0, !UPT ;  /* 0x0000001bff177290 */ /* 0x000fe200087fe4ff */
[----:B------:R-:W-:Y:S01]  /*2370*/  UMOV UR32, 0x0 ;  /* 0x0000000000207882 */ /* 0x000fe20000000000 */
[----:B------:R-:W-:Y:S01]  /*2380*/  UMOV UR33, 0x10000000 ;  /* 0x1000000000217882 */ /* 0x000fe20000000000 */
[----:B------:R-:W-:Y:S01]  /*2390*/  UMOV UR19, UR35 ;  /* 0x0000002300137c82 */ /* 0x000fe20008000000 */
[----:B------:R-:W-:Y:S01]  /*23a0*/  UMOV UR20, UR36 ;  /* 0x0000002400147c82 */ /* 0x000fe20008000000 */
[----:B------:R-:W-:Y:S01]  /*23b0*/  UMOV UR12, UR36 ;  /* 0x00000024000c7c82 */ /* 0x000fe20008000000 */
[----:B------:R-:W-:Y:S01]  /*23c0*/  UMOV UR9, UR17 ;  /* 0x0000001100097c82 */ /* 0x000fe20008000000 */
[----:B------:R-:W-:Y:S01]  /*23d0*/  UMOV UR10, UR18 ;  /* 0x00000012000a7c82 */ /* 0x000fe20008000000 */
[----:B------:R1:W-:Y:S01]  /*23e0*/  UTMALDG.3D.MULTICAST.2CTA [UR16], [UR14], UR4, desc[UR32] ;  /* 0x000020100e0073b4 */ /* 0x0003e20008211804 */
[----:B------:R-:W-:-:S04]  /*23f0*/  UIADD3 UR7, UPT, UPT, UR7, 0x1, URZ ;  /* 0x0000000107077890 */ /* 0x000fc8000fffe0ff */
[----:B------:R-:W-:Y:S01]  /*2400*/  UISETP.NE.AND UP0, UPT, UR7, UR25, UPT ;  /* 0x000000190700728c */ /* 0x000fe2000bf05270 */
[----:B------:R3:W-:Y:S01]  /*2410*/  UTMALDG.3D.2CTA [UR8], [UR22], desc[UR32] ;  /* 0x00002008160075b4 */ /* 0x0007e20008211000 */
[----:B-1----:R-:W-:-:S07]  /*2420*/  UMOV UR4, UR6 ;  /* 0x0000000600047c82 */ /* 0x002fce0008000000 */
[----:B---3--:R-:W-:Y:S05]  /*2430*/  BRA.U UP0, `(.L_x_39) ;  /* 0xfffffffd00487547 */ /* 0x008fea000b83ffff */
.L_x_33:
[C---:B------:R-:W-:Y:S01]  /*2440*/  LEA R3, R11.reuse, UR13, 0x3 ;  /* 0x0000000d0b037c11 */ /* 0x040fe2000f8e18ff */
[----:B------:R-:W-:Y:S01]  /*2450*/  NOP ;  /* 0x0000000000007918 */ /* 0x000fe20000000000 */
[----:B-1----:R-:W-:Y:S02]  /*2460*/  SHF.L.U32 R0, R10, 0x1f, RZ ;  /* 0x0000001f0a007819 */ /* 0x002fe400000006ff */
[----:B------:R-:W-:Y:S02]  /*2470*/  LEA R5, R11, UR13, 0x4 ;  /* 0x0000000d0b057c11 */ /* 0x000fe4000f8e20ff */
[----:B--2-4-:R-:W1:Y:S02]  /*2480*/  SYNCS.PHASECHK.TRANS64.TRYWAIT P0, [R3+URZ+0x150], R0 ;  /* 0x00015000030075a7 */ /* 0x014e6400080011ff */
[----:B-1----:R-:W-:Y:S05]  /*2490*/  @!P0 BRA `(.L_x_40) ;  /* 0x0000008000908947 */ /* 0x002fea0003800000 */
.L_x_165:
[----:B------:R-:W2:Y:S01]  /*24a0*/  LDS.128 R4, [R5+0x1e0] ;  /* 0x0001e00005047984 */ /* 0x000ea20000000c00 */
[----:B------:R-:W-:Y:S01]  /*24b0*/  UISETP.GE.AND UP0, UPT, UR45, 0x1, UPT ;  /* 0x000000012d00788c */ /* 0x000fe2000bf06270 */
[----:B------:R-:W-:Y:S01]  /*24c0*/  @!PT LDS RZ, [RZ] ;  /* 0x00000000fffff984 */ /* 0x000fe20000000800 */
[----:B------:R-:W-:Y:S01]  /*24d0*/  @!PT LDS RZ, [RZ] ;  /* 0x00000000fffff984 */ /* 0x000fe20000000800 */
[----:B------:R-:W-:Y:S01]  /*24e0*/  @!PT LDS RZ, [RZ] ;  /* 0x00000000fffff984 */ /* 0x000fe20000000800 */
[----:B------:R-:W-:Y:S01]  /*24f0*/  @!PT LDS RZ, [RZ] ;  /* 0x00000000fffff984 */ /* 0x000fe20000000800 */
[----:B------:R3:W-:Y:S06]  /*2500*/  MEMBAR.ALL.CTA ;  /* 0x0000000000007992 */ /* 0x0007ec0000008000 */
[----:B---3--:R-:W3:Y:S01]  /*2510*/  FENCE.VIEW.ASYNC.S ;  /* 0x00000000000073c6 */ /* 0x008ee20000000000 */
[----:B--2---:R-:W-:-:S13]  /*2520*/  LOP3.LUT P0, RZ, R6, 0x1, RZ, 0xc0, !PT ;  /* 0x0000000106ff7812 */ /* 0x004fda000780c0ff */
[----:B---3--:R-:W-:Y:S01]  /*2530*/  VOTEU.ANY UP1, P0 ;  /* 0x0000000000ff7886 */ /* 0x008fe20000020100 */
[----:B------:R-:W-:-:S13]  /*2540*/  PLOP3.LUT P0, PT, PT, PT, UP1, 0x80, 0x8 ;  /* 0x000000000008781c */ /* 0x000fda0003f0f018 */
[----:B-1----:R-:W-:Y:S02]  /*2550*/  @P0 LOP3.LUT R0, R5, 0xffff, RZ, 0xc0, !PT ;  /* 0x0000ffff05000812 */ /* 0x002fe400078ec0ff */
[----:B------:R-:W-:Y:S02]  /*2560*/  @P0 MOV R2, R4 ;  /* 0x0000000400020202 */ /* 0x000fe40000000f00 */
[----:B------:R-:W-:Y:S01]  /*2570*/  @P0 R2UR UR5, R0 ;  /* 0x00000000000502ca */ /* 0x000fe200000e0000 */
[----:B------:R-:W-:Y:S01]  /*2580*/  VIADD R0, R3, 0x160 ;  /* 0x0000016003007836 */ /* 0x000fe20000000000 */
[----:B------:R-:W-:Y:S02]  /*2590*/  @P0 SHF.R.U32.HI R4, RZ, 0x10, R5 ;  /* 0x00000010ff040819 */ /* 0x000fe40000011605 */
[----:B------:R-:W-:Y:S02]  /*25a0*/  @P0 R2UR UR7, R2 ;  /* 0x00000000020702ca */ /* 0x000fe400000e0000 */
[----:B------:R-:W-:-:S02]  /*25b0*/  PRMT R0, RZ, 0x654, R0 ;  /* 0x00000654ff007816 */ /* 0x000fc40000000000 */
[----:B------:R-:W-:Y:S02]  /*25c0*/  @P0 R2UR UR4, R4 ;  /* 0x00000000040402ca */ /* 0x000fe400000e0000 */
[----:B------:R1:W-:Y:S03]  /*25d0*/  SYNCS.ARRIVE.TRANS64.RED.A1T0 RZ, [R0+URZ], RZ ;  /* 0x000000ff00ff79a7 */ /* 0x0003e600081004ff */
[----:B------:R-:W-:-:S04]  /*25e0*/  @UP1 UMOV UR31, UR5 ;  /* 0x00000005001f1c82 */ /* 0x000fc80008000000 */
[----:B------:R-:W-:-:S04]  /*25f0*/  @UP1 UMOV UR37, UR7 ;  /* 0x0000000700251c82 */ /* 0x000fc80008000000 */
[----:B------:R-:W-:Y:S01]  /*2600*/  @UP1 UMOV UR36, UR4 ;  /* 0x0000000400241c82 */ /* 0x000fe20008000000 */
[----:B------:R-:W-:Y:S05]  /*2610*/  BRA.U !UP0, `(.L_x_41) ;  /* 0x0000000108d47547 */ /* 0x000fea000b800000 */
[----:B------:R-:W2:Y:S01]  /*2620*/  LDCU.128 UR16, c[0x0][0xb10] ;  /* 0x00016200ff1077ac */ /* 0x000ea20008000c00 */
[----:B------:R-:W3:Y:S01]  /*2630*/  LDCU UR12, c[0x0][0xb20] ;  /* 0x00016400ff0c77ac */ /* 0x000ee20008000800 */
[----:B------:R-:W4:Y:S01]  /*2640*/  LDCU UR20, c[0x0][0xb0c] ;  /* 0x00016180ff1477ac */ /* 0x000f220008000800 */
[----:B------:R-:W1:Y:S01]  /*2650*/  LDCU.64 UR8, c[0x0][0xb28] ;  /* 0x00016500ff0877ac */ /* 0x000e620008000a00 */
[----:B------:R-:W-:Y:S02]  /*2660*/  UISETP.NE.AND UP3, UPT, UR45, 0x1, UPT ;  /* 0x000000012d00788c */ /* 0x000fe4000bf65270 */
[----:B--2---:R-:W-:Y:S02]  /*2670*/  UIMAD.WIDE.U32 UR10, UR38, UR19, URZ ;  /* 0x00000013260a72a5 */ /* 0x004fe4000f8e00ff */
[----:B------:R-:W-:Y:S02]  /*2680*/  UIMAD.WIDE.U32 UR4, UR39, UR16, URZ ;  /* 0x00000010270472a5 */ /* 0x000fe4000f8e00ff */
[----:B------:R-:W-:-:S02]  /*2690*/  UISETP.NE.AND UP0, UPT, UR18, 0x1, UPT ;  /* 0x000000011200788c */ /* 0x000fc4000bf05270 */
[----:B------:R-:W-:Y:S01]  /*26a0*/  UIMAD.WIDE.U32 UR22, UR31, UR19, URZ ;  /* 0x000000131f1672a5 */ /* 0x000fe2000f8e00ff */
[----:B------:R-:W-:Y:S02]  /*26b0*/  UMOV UR10, UR11 ;  /* 0x0000000b000a7c82 */ /* 0x000fe40008000000 */
[----:B------:R-:W-:Y:S01]  /*26c0*/  UMOV UR4, UR5 ;  /* 0x0000000500047c82 */ /* 0x000fe20008000000 */
[----:B---3--:R-:W-:Y:S02]  /*26d0*/  USHF.R.U32.HI UR10, URZ, UR12, UR10 ;  /* 0x0000000cff0a7299 */ /* 0x008fe4000801160a */
[----:B----4-:R-:W-:Y:S02]  /*26e0*/  UISETP.NE.AND UP2, UPT, UR20, 0x1, UPT ;  /* 0x000000011400788c */ /* 0x010fe4000bf45270 */
[----:B------:R-:W-:Y:S02]  /*26f0*/  USHF.R.U32.HI UR4, URZ, UR17, UR4 ;  /* 0x00000011ff047299 */ /* 0x000fe40008011604 */
[----:B------:R-:W-:-:S02]  /*2700*/  USEL UR5, UR38, UR10, !UP0 ;  /* 0x0000000a26057287 */ /* 0x000fc4000c000000 */
[----:B------:R-:W-:Y:S02]  /*2710*/  USEL UR7, UR39, UR4, !UP2 ;  /* 0x0000000427077287 */ /* 0x000fe4000d000000 */
[----:B-1----:R-:W-:Y:S01]  /*2720*/  UIMAD.WIDE.U32 UR10, UR5, UR8, URZ ;  /* 0x00000008050a72a5 */ /* 0x002fe2000f8e00ff */
[----:B------:R-:W-:Y:S01]  /*2730*/  UMOV UR4, UR23 ;  /* 0x0000001700047c82 */ /* 0x000fe20008000000 */
[----:B------:R-:W-:Y:S02]  /*2740*/  UIMAD.WIDE.U32 UR14, UR37, UR16, URZ ;  /* 0x00000010250e72a5 */ /* 0x000fe4000f8e00ff */
[----:B------:R-:W-:-:S03]  /*2750*/  UIMAD.WIDE.U32 UR22, UR7, UR8, URZ ;  /* 0x00000008071672a5 */ /* 0x000fc6000f8e00ff */
[----:B------:R-:W-:Y:S01]  /*2760*/  UMOV UR10, UR11 ;  /* 0x0000000b000a7c82 */ /* 0x000fe20008000000 */
[----:B------:R-:W-:Y:S02]  /*2770*/  USHF.R.U32.HI UR4, URZ, UR12, UR4 ;  /* 0x0000000cff047299 */ /* 0x000fe40008011604 */
[----:B------:R-:W-:Y:S01]  /*2780*/  @UP3 USHF.R.U32.HI UR5, URZ, UR9, UR10 ;  /* 0x00000009ff053299 */ /* 0x000fe2000801160a */
[----:B------:R-:W-:Y:S01]  /*2790*/  UMOV UR14, UR15 ;  /* 0x0000000f000e7c82 */ /* 0x000fe20008000000 */
[----:B------:R-:W-:Y:S01]  /*27a0*/  UMOV UR22, UR23 ;  /* 0x0000001700167c82 */ /* 0x000fe20008000000 */
[----:B------:R-:W-:Y:S02]  /*27b0*/  USHF.R.U32.HI UR17, URZ, UR17, UR14 ;  /* 0x00000011ff117299 */ /* 0x000fe4000801160e */
[----:B------:R-:W-:Y:S02]  /*27c0*/  USEL UR4, UR31, UR4, !UP0 ;  /* 0x000000041f047287 */ /* 0x000fe4000c000000 */
[----:B------:R-:W-:-:S02]  /*27d0*/  @UP3 USHF.R.U32.HI UR7, URZ, UR9, UR22 ;  /* 0x00000009ff073299 */ /* 0x000fc40008011616 */
[----:B------:R-:W-:Y:S02]  /*27e0*/  UIMAD UR10, UR45, UR5, URZ ;  /* 0x000000052d0a72a4 */ /* 0x000fe4000f8e02ff */
[----:B------:R-:W-:Y:S02]  /*27f0*/  USEL UR5, UR37, UR17, !UP2 ;  /* 0x0000001125057287 */ /* 0x000fe4000d000000 */
[----:B------:R-:W-:Y:S02]  /*2800*/  UIMAD UR12, UR45, UR7, URZ ;  /* 0x000000072d0c72a4 */ /* 0x000fe4000f8e02ff */
[----:B------:R-:W-:Y:S02]  /*2810*/  UISETP.GE.AND UP0, UPT, UR4, UR10, UPT ;  /* 0x0000000a0400728c */ /* 0x000fe4000bf06270 */
[----:B------:R-:W-:Y:S02]  /*2820*/  UIMAD.WIDE.U32 UR10, UR4, UR8, URZ ;  /* 0x00000008040a72a5 */ /* 0x000fe4000f8e00ff */
[----:B------:R-:W-:-:S02]  /*2830*/  UISETP.GE.OR UP0, UPT, UR5, UR12, UP0 ;  /* 0x0000000c0500728c */ /* 0x000fc40008706670 */
[----:B------:R-:W-:Y:S02]  /*2840*/  UIMAD.WIDE.U32 UR14, UR5, UR8, URZ ;  /* 0x00000008050e72a5 */ /* 0x000fe4000f8e00ff */
[----:B------:R-:W-:Y:S01]  /*2850*/  UIADD3 UR12, UPT, UPT, -UR5, URZ, URZ ;  /* 0x000000ff050c7290 */ /* 0x000fe2000fffe1ff */
[----:B------:R-:W-:Y:S01]  /*2860*/  UMOV UR10, UR11 ;  /* 0x0000000b000a7c82 */ /* 0x000fe20008000000 */
[----:B------:R-:W-:Y:S02]  /*2870*/  UIADD3 UR11, UPT, UPT, -UR4, URZ, URZ ;  /* 0x000000ff040b7290 */ /* 0x000fe4000fffe1ff */
[----:B------:R-:W-:-:S03]  /*2880*/  USHF.R.U32.HI UR10, URZ, UR9, UR10 ;  /* 0x00000009ff0a7299 */ /* 0x000fc6000801160a */
[----:B------:R-:W-:Y:S01]  /*2890*/  @!UP0 UMOV UR8, UR15 ;  /* 0x0000000f00088c82 */ /* 0x000fe20008000000 */
[----:B------:R-:W-:Y:S02]  /*28a0*/  UIMAD UR11, UR18, UR11, UR31 ;  /* 0x0000000b120b72a4 */ /* 0x000fe4000f8e021f */
[----:B------:R-:W-:Y:S02]  /*28b0*/  USEL UR10, UR4, UR10, !UP3 ;  /* 0x0000000a040a7287 */ /* 0x000fe4000d800000 */
[----:B------:R-:W-:Y:S02]  /*28c0*/  @!UP0 USHF.R.U32.HI UR8, URZ, UR9, UR8 ;  /* 0x00000009ff088299 */ /* 0x000fe40008011608 */
[----:B------:R-:W-:Y:S02]  /*28d0*/  UIADD3 UR9, UPT, UPT, -UR10, URZ, URZ ;  /* 0x000000ff0a097290 */ /* 0x000fe4000fffe1ff */
[----:B------:R-:W-:Y:S02]  /*28e0*/  @!UP0 USEL UR8, UR5, UR8, !UP3 ;  /* 0x0000000805088287 */ /* 0x000fe4000d800000 */
[----:B------:R-:W-:-:S02]  /*28f0*/  UIMAD UR9, UR45, UR9, UR4 ;  /* 0x000000092d0972a4 */ /* 0x000fc4000f8e0204 */
[----:B------:R-:W-:Y:S02]  /*2900*/  @!UP0 UIADD3 UR10, UPT, UPT, UR10, -UR8, URZ ;  /* 0x800000080a0a8290 */ /* 0x000fe4000fffe0ff */
[----:B------:R-:W-:Y:S02]  /*2910*/  @!UP0 UIMAD UR8, UR9, UR7, UR8 ;  /* 0x00000007090882a4 */ /* 0x000fe4000f8e0208 */
[----:B------:R-:W-:Y:S02]  /*2920*/  @!UP0 UIMAD UR4, UR45, UR10, UR5 ;  /* 0x0000000a2d0482a4 */ /* 0x000fe4000f8e0205 */
[----:B------:R-:W-:Y:S02]  /*2930*/  UIMAD UR7, UR20, UR12, UR37 ;  /* 0x0000000c140772a4 */ /* 0x000fe4000f8e0225 */
[----:B------:R-:W-:Y:S01]  /*2940*/  UIMAD UR31, UR4, UR18, UR11 ;  /* 0x00000012041f72a4 */ /* 0x000fe2000f8e020b */
[----:B------:R-:W-:Y:S02]  /*2950*/  @!UP0 UMOV UR5, UR8 ;  /* 0x0000000800058c82 */ /* 0x000fe40008000000 */
[----:B------:R-:W-:-:S12]  /*2960*/  UIMAD UR37, UR5, UR20, UR7 ;  /* 0x00000014052572a4 */ /* 0x000fd8000f8e0207 */
.L_x_41:
[----:B------:R-:W2:Y:S02]  /*2970*/  LDCU UR4, c[0x0][0xb30] ;  /* 0x00016600ff0477ac */ /* 0x000ea40008000800 */
[----:B--2---:R-:W-:-:S09]  /*2980*/  UISETP.NE.AND UP0, UPT, UR4, 0x1, UPT ;  /* 0x000000010400788c */ /* 0x004fd2000bf05270 */
[----:B------:R-:W-:Y:S05]  /*2990*/  BRA.U UP0, `(.L_x_42) ;  /* 0x0000000100447547 */ /* 0x000fea000b800000 */
[----:B------:R-:W2:Y:S01]  /*29a0*/  LDCU.128 UR16, c[0x0][0xb10] ;  /* 0x00016200ff1077ac */ /* 0x000ea20008000c00 */
[----:B------:R-:W3:Y:S01]  /*29b0*/  LDCU UR10, c[0x0][0xb0c] ;  /* 0x00016180ff0a77ac */ /* 0x000ee20008000800 */
[----:B------:R-:W4:Y:S01]  /*29c0*/  LDCU UR7, c[0x0][0xb20] ;  /* 0x00016400ff0777ac */ /* 0x000f220008000800 */
[----:B--2---:R-:W-:Y:S02]  /*29d0*/  UIMAD.WIDE.U32 UR8, UR37, UR16, URZ ;  /* 0x00000010250872a5 */ /* 0x004fe4000f8e00ff */
[----:B------:R-:W-:Y:S02]  /*29e0*/  UIMAD.WIDE.U32 UR4, UR31, UR19, URZ ;  /* 0x000000131f0472a5 */ /* 0x000fe4000f8e00ff */
[----:B---3--:R-:W-:Y:S02]  /*29f0*/  UISETP.NE.AND UP2, UPT, UR10, 0x1, UPT ;  /* 0x000000010a00788c */ /* 0x008fe4000bf45270 */
[----:B------:R-:W-:Y:S01]  /*2a00*/  UISETP.NE.AND UP0, UPT, UR18, 0x1, UPT ;  /* 0x000000011200788c */ /* 0x000fe2000bf05270 */
[----:B------:R-:W-:-:S02]  /*2a10*/  UMOV UR8, UR9 ;  /* 0x0000000900087c82 */ /* 0x000fc40008000000 */
[----:B------:R-:W-:Y:S01]  /*2a20*/  UMOV UR4, UR5 ;  /* 0x0000000500047c82 */ /* 0x000fe20008000000 */
[----:B------:R-:W-:Y:S02]  /*2a30*/  USHF.R.U32.HI UR17, URZ, UR17, UR8 ;  /* 0x00000011ff117299 */ /* 0x000fe40008011608 */
[----:B----4-:R-:W-:Y:S02]  /*2a40*/  USHF.R.U32.HI UR4, URZ, UR7, UR4 ;  /* 0x00000007ff047299 */ /* 0x010fe40008011604 */
[----:B------:R-:W-:Y:S02]  /*2a50*/  USEL UR5, UR37, UR17, !UP2 ;  /* 0x0000001125057287 */ /* 0x000fe4000d000000 */
[----:B------:R-:W-:-:S04]  /*2a60*/  USEL UR4, UR31, UR4, !UP0 ;  /* 0x000000041f047287 */ /* 0x000fc8000c000000 */
[----:B------:R-:W-:Y:S02]  /*2a70*/  UIADD3 UR7, UPT, UPT, UR5, -UR4, URZ ;  /* 0x8000000405077290 */ /* 0x000fe4000fffe0ff */
[----:B------:R-:W-:Y:S02]  /*2a80*/  UIADD3 UR4, UPT, UPT, -UR5, UR4, URZ ;  /* 0x0000000405047290 */ /* 0x000fe4000fffe1ff */
[----:B------:R-:W-:Y:S02]  /*2a90*/  UIMAD UR31, UR7, UR18, UR31 ;  /* 0x00000012071f72a4 */ /* 0x000fe4000f8e021f */
[----:B------:R-:W-:-:S12]  /*2aa0*/  UIMAD UR37, UR4, UR10, UR37 ;  /* 0x0000000a042572a4 */ /* 0x000fd8000f8e0225 */
.L_x_42:
[----:B------:R-:W-:Y:S01]  /*2ab0*/  VIADD R11, R11, 0x1 ;  /* 0x000000010b0b7836 */ /* 0x000fe20000000000 */
[----:B------:R-:W-:Y:S02]  /*2ac0*/  R2UR UR5, R83 ;  /* 0x00000000530572ca */ /* 0x000fe400000e0000 */
[----:B------:R-:W-:Y:S02]  /*2ad0*/  R2UR UR4, R82 ;  /* 0x00000000520472ca */ /* 0x000fe400000e0000 */
[C---:B------:R-:W-:Y:S02]  /*2ae0*/  ISETP.NE.AND P0, PT, R11.reuse, 0x2, PT ;  /* 0x000000020b00780c */ /* 0x040fe40003f05270 */
[----:B------:R-:W-:Y:S02]  /*2af0*/  PLOP3.LUT P1, PT, PT, PT, PT, 0x80, 0x8 ;  /* 0x000000000008781c */ /* 0x000fe40003f2f070 */
[----:B------:R-:W-:Y:S02]  /*2b00*/  SEL R3, RZ, 0x1, P0 ;  /* 0x00000001ff037807 */ /* 0x000fe40000000000 */
[----:B------:R-:W-:-:S02]  /*2b10*/  SEL R11, R11, RZ, P0 ;  /* 0x000000ff0b0b7207 */ /* 0x000fc40000000000 */
[----:B------:R-:W-:Y:S01]  /*2b20*/  LOP3.LUT R10, R10, R3, RZ, 0x3c, !PT ;  /* 0x000000030a0a7212 */ /* 0x000fe200078e3cff */
[----:B------:R-:W-:Y:S02]  /*2b30*/  UIADD3 UR20, UPT, UPT, UR37, UR5, URZ ;  /* 0x0000000525147290 */ /* 0x000fe4000fffe0ff */
[----:B------:R-:W-:Y:S01]  /*2b40*/  UIADD3 UR32, UPT, UPT, UR31, UR4, URZ ;  /* 0x000000041f207290 */ /* 0x000fe2000fffe0ff */
[----:B------:R-:W-:Y:S11]  /*2b50*/  BRA.U UP1, `(.L_x_43) ;  /* 0xfffffff101387547 */ /* 0x000ff6000b83ffff */
[----:B------:R-:W-:Y:S01]  /*2b60*/  UIADD3 UR13, UPT, UPT, UR13, 0x80, URZ ;  /* 0x000000800d0d7890 */ /* 0x000fe2000fffe0ff */
[----:B------:R-:W-:-:S03]  /*2b70*/  SHF.L.U32 R3, R12, 0x1f, RZ ;  /* 0x0000001f0c037819 */ /* 0x000fc600000006ff */
[----:B------:R-:W-:-:S09]  /*2b80*/  ULEA UR4, UR6, UR13, 0x3 ;  /* 0x0000000d06047291 */ /* 0x000fd2000f8e18ff */
[----:B------:R-:W2:Y:S02]  /*2b90*/  SYNCS.PHASECHK.TRANS64.TRYWAIT P0, [UR4], R3 ;  /* 0x00000003ff0075a7 */ /* 0x000ea40008001104 */
[----:B--2---:R-:W-:Y:S05]  /*2ba0*/  @!P0 BRA `(.L_x_44) ;  /* 0x0000007800e08947 */ /* 0x004fea0003800000 */
.L_x_167:
[----:B------:R-:W-:-:S04]  /*2bb0*/  UIADD3 UR4, UPT, UPT, UR6, 0x1, URZ ;  /* 0x0000000106047890 */ /* 0x000fc8000fffe0ff */
[----:B------:R-:W-:-:S04]  /*2bc0*/  UISETP.NE.AND UP0, UPT, UR4, 0x10, UPT ;  /* 0x000000100400788c */ /* 0x000fc8000bf05270 */
[----:B------:R-:W-:Y:S02]  /*2bd0*/  USEL UR6, URZ, 0x1, UP0 ;  /* 0x00000001ff067887 */ /* 0x000fe40008000000 */
[----:B------:R-:W-:-:S04]  /*2be0*/  USEL UR4, UR4, URZ, UP0 ;  /* 0x000000ff04047287 */ /* 0x000fc80008000000 */
[----:B------:R-:W-:Y:S01]  /*2bf0*/  ULEA UR5, UR4, UR13, 0x3 ;  /* 0x0000000d04057291 */ /* 0x000fe2000f8e18ff */
[----:B------:R-:W-:-:S04]  /*2c00*/  LOP3.LUT R2, R12, UR6, RZ, 0x3c, !PT ;  /* 0x000000060c027c12 */ /* 0x000fc8000f8e3cff */
[----:B-1----:R-:W-:-:S04]  /*2c10*/  SHF.L.U32 R3, R2, 0x1f, RZ ;  /* 0x0000001f02037819 */ /* 0x002fc800000006ff */
[----:B------:R-:W1:Y:S02]  /*2c20*/  SYNCS.PHASECHK.TRANS64.TRYWAIT P0, [UR5], R3 ;  /* 0x00000003ff0075a7 */ /* 0x000e640008001105 */
[----:B-1----:R-:W-:Y:S05]  /*2c30*/  @!P0 BRA `(.L_x_45) ;  /* 0x0000007800d48947 */ /* 0x002fea0003800000 */
.L_x_169:
        /* <DEDUP_REMOVED lines=9> */
.L_x_171:
        /* <DEDUP_REMOVED lines=9> */
.L_x_173:
        /* <DEDUP_REMOVED lines=9> */
.L_x_175:
        /* <DEDUP_REMOVED lines=9> */
.L_x_177:
        /* <DEDUP_REMOVED lines=9> */
.L_x_179:
        /* <DEDUP_REMOVED lines=9> */
.L_x_181:
        /* <DEDUP_REMOVED lines=9> */
.L_x_183:
        /* <DEDUP_REMOVED lines=9> */
.L_x_185:
        /* <DEDUP_REMOVED lines=9> */
.L_x_187:
        /* <DEDUP_REMOVED lines=9> */
.L_x_189:
        /* <DEDUP_REMOVED lines=9> */
.L_x_191:
        /* <DEDUP_REMOVED lines=9> */
.L_x_193:
        /* <DEDUP_REMOVED lines=9> */
.L_x_195:
[----:B------:R-:W-:-:S04]  /*3390*/  UIADD3 UR4, UPT, UPT, UR4, 0x1, URZ ;  /* 0x0000000104047890 */ /* 0x000fc8000fffe0ff */
[----:B------:R-:W-:-:S04]  /*33a0*/  UISETP.NE.AND UP0, UPT, UR4, 0x10, UPT ;  /* 0x000000100400788c */ /* 0x000fc8000bf05270 */
[----:B------:R-:W-:Y:S02]  /*33b0*/  USEL UR5, URZ, 0x1, UP0 ;  /* 0x00000001ff057887 */ /* 0x000fe40008000000 */
[----:B------:R-:W-:-:S04]  /*33c0*/  USEL UR4, UR4, URZ, UP0 ;  /* 0x000000ff04047287 */ /* 0x000fc80008000000 */
[----:B------:R-:W-:Y:S01]  /*33d0*/  ULEA UR4, UR4, UR13, 0x3 ;  /* 0x0000000d04047291 */ /* 0x000fe2000f8e18ff */
[----:B-1----:R-:W-:-:S04]  /*33e0*/  LOP3.LUT R3, R2, UR5, RZ, 0x3c, !PT ;  /* 0x0000000502037c12 */ /* 0x002fc8000f8e3cff */
[----:B------:R-:W-:Y:S01]  /*33f0*/  SHF.L.U32 R3, R3, 0x1f, RZ ;  /* 0x0000001f03037819 */ /* 0x000fe200000006ff */
[----:B------:R-:W-:-:S07]  /*3400*/  IMAD.U32 R0, RZ, RZ, UR4 ;  /* 0x00000004ff007e24 */ /* 0x000fce000f8e00ff */
.L_x_59:
[----:B-1----:R1:W2:Y:S02]  /*3410*/  SYNCS.PHASECHK.TRANS64.TRYWAIT P0, [R0+URZ], R3 ;  /* 0x00000003000075a7 */ /* 0x0022a400080011ff */
[----:B--2---:R-:W-:Y:S05]  /*3420*/  @!P0 NANOSLEEP.SYNCS 0x989680 ;  /* 0x009896800000895d */ /* 0x004fea0003900000 */
[----:B------:R-:W2:Y:S02]  /*3430*/  @!P0 SYNCS.PHASECHK.TRANS64 P0, [R0+URZ], R3 ;  /* 0x00000003000085a7 */ /* 0x000ea400080010ff */
[----:B--2---:R-:W-:Y:S05]  /*3440*/  @P0 EXIT ;  /* 0x000000000000094d */ /* 0x004fea0003800000 */
[----:B------:R-:W-:Y:S05]  /*3450*/  BRA `(.L_x_59) ;  /* 0xfffffffc00ec7947 */ /* 0x000fea000383ffff */
.L_x_23:
[----:B------:R-:W1:Y:S02]  /*3460*/  S2UR UR4, SR_CgaCtaId ;  /* 0x00000000000479c3 */ /* 0x000e640000008800 */
[----:B-1----:R-:W-:-:S04]  /*3470*/  UISETP.NE.AND UP0, UPT, UR4, URZ, UPT ;  /* 0x000000ff0400728c */ /* 0x002fc8000bf05270 */
[----:B------:R-:W-:-:S09]  /*3480*/  UISETP.NE.OR UP0, UPT, UR13, 0x1, UP0 ;  /* 0x000000010d00788c */ /* 0x000fd20008705670 */
[----:B------:R-:W-:Y:S05]  /*3490*/  BRA.U UP0, `(.L_x_60) ;  /* 0x00000005004c7547 */ /* 0x000fea000b800000 */
[----:B------:R-:W1:Y:S01]  /*34a0*/  S2UR UR5, SR_CgaCtaId ;  /* 0x00000000000579c3 */ /* 0x000e620000008800 */
[----:B------:R-:W-:Y:S01]  /*34b0*/  UMOV UR4, 0x400 ;  /* 0x0000040000047882 */ /* 0x000fe20000000000 */
[----:B------:R-:W-:Y:S01]  /*34c0*/  ISETP.GE.U32.AND P2, PT, R3, 0x4, PT ;  /* 0x000000040300780c */ /* 0x000fe20003f46070 */
[----:B------:R-:W-:Y:S01]  /*34d0*/  IMAD.MOV.U32 R12, RZ, RZ, 0x1 ;  /* 0x00000001ff0c7424 */ /* 0x000fe200078e00ff */
[----:B------:R-:W-:Y:S02]  /*34e0*/  CS2R R10, SRZ ;  /* 0x00000000000a7805 */ /* 0x000fe4000001ff00 */
[----:B------:R-:W-:Y:S01]  /*34f0*/  CS2R R8, SRZ ;  /* 0x0000000000087805 */ /* 0x000fe2000001ff00 */
[----:B-1----:R-:W-:-:S03]  /*3500*/  ULEA UR6, UR5, UR4, 0x18 ;  /* 0x0000000405067291 */ /* 0x002fc6000f8ec0ff */
[----:B------:R-:W-:-:S09]  /*3510*/  UMOV UR5, URZ ;  /* 0x000000ff00057c82 */ /* 0x000fd20008000000 */
.L_x_64:
[----:B------:R-:W-:Y:S02]  /*3520*/  LEA R0, R8, UR6, 0x3 ;  /* 0x0000000608007c11 */ /* 0x000fe4000f8e18ff */
[----:B------:R-:W-:-:S03]  /*3530*/  SHF.L.U32 R5, R9, 0x1f, RZ ;  /* 0x0000001f09057819 */ /* 0x000fc600000006ff */
[----:B------:R-:W-:Y:S01]  /*3540*/  VIADD R4, R0, 0x1c0 ;  /* 0x000001c000047836 */ /* 0x000fe20000000000 */
[----:B------:R-:W1:Y:S02]  /*3550*/  SYNCS.PHASECHK.TRANS64.TRYWAIT P0, [R0+URZ+0x1b0], R5 ;  /* 0x0001b005000075a7 */ /* 0x000e6400080011ff */
[----:B-1----:R-:W-:Y:S05]  /*3560*/  @!P0 BRA `(.L_x_61) ;  /* 0x0000007400d88947 */ /* 0x002fea0003800000 */
.L_x_196:
[----:B------:R-:W-:Y:S01]  /*3570*/  ULEA UR4, UR5, UR6, 0x3 ;  /* 0x0000000605047291 */ /* 0x000fe2000f8e18ff */
[----:B------:R-:W-:Y:S01]  /*3580*/  PRMT R4, RZ, 0x654, R4 ;  /* 0x00000654ff047816 */ /* 0x000fe20000000004 */
[----:B-1----:R-:W-:Y:S01]  /*3590*/  @!P2 IMAD.MOV.U32 R5, RZ, RZ, 0x10 ;  /* 0x00000010ff05a424 */ /* 0x002fe200078e00ff */
[----:B------:R-:W-:Y:S01]  /*35a0*/  SHF.L.U32 R7, R12, 0x1f, RZ ;  /* 0x0000001f0c077819 */ /* 0x000fe200000006ff */
[----:B------:R-:W-:Y:S01]  /*35b0*/  UIADD3 UR7, UPT, UPT, UR4, 0x150, URZ ;  /* 0x0000015004077890 */ /* 0x000fe2000fffe0ff */
[----:B------:R1:W-:Y:S05]  /*35c0*/  SYNCS.ARRIVE.TRANS64.RED.A1T0 RZ, [R4+URZ], RZ ;  /* 0x000000ff04ff79a7 */ /* 0x0003ea00081004ff */
[----:B------:R-:W-:Y:S01]  /*35d0*/  IMAD.U32 R0, RZ, RZ, UR7 ;  /* 0x00000007ff007e24 */ /* 0x000fe2000f8e00ff */
[----:B------:R-:W2:Y:S04]  /*35e0*/  SYNCS.PHASECHK.TRANS64.TRYWAIT P0, [UR4+0x160], R7 ;  /* 0x00016007ff0075a7 */ /* 0x000ea80008001104 */
[----:B------:R-:W-:Y:S01]  /*35f0*/  PRMT R13, R3, 0x654, R0 ;  /* 0x00000654030d7816 */ /* 0x000fe20000000000 */
[----:B-12---:R-:W-:Y:S06]  /*3600*/  @!P0 BRA `(.L_x_62) ;  /* 0x0000007400c48947 */ /* 0x006fec0003800000 */
.L_x_198:
[----:B------:R-:W-:Y:S01]  /*3610*/  ULEA UR8, UR5, UR6, 0x4 ;  /* 0x0000000605087291 */ /* 0x000fe2000f8e20ff */
[----:B------:R-:W-:Y:S01]  /*3620*/  SEL R2, R13, R2, !P2 ;  /* 0x000000020d027207 */ /* 0x000fe20005000000 */
[----:B------:R-:W-:Y:S01]  /*3630*/  UIADD3 UR9, UPT, UPT, UR4, 0x150, URZ ;  /* 0x0000015004097890 */ /* 0x000fe2000fffe0ff */
[----:B-1----:R-:W-:Y:S01]  /*3640*/  LEA R0, R11, UR6, 0x3 ;  /* 0x000000060b007c11 */ /* 0x002fe2000f8e18ff */
[----:B------:R-:W-:Y:S01]  /*3650*/  UIADD3 UR8, UPT, UPT, UR8, 0x1e0, URZ ;  /* 0x000001e008087890 */ /* 0x000fe2000fffe0ff */
[----:B------:R1:W-:Y:S01]  /*3660*/  @!P2 SYNCS.ARRIVE.TRANS64.RED RZ, [R2+URZ], R5 ;  /* 0x0000000502ffa9a7 */ /* 0x0003e200080004ff */
[----:B------:R-:W-:Y:S01]  /*3670*/  UIADD3 UR4, UPT, UPT, UR5, 0x1, URZ ;  /* 0x0000000105047890 */ /* 0x000fe2000fffe0ff */
[----:B------:R-:W-:-:S03]  /*3680*/  VIADD R8, R8, 0x1 ;  /* 0x0000000108087836 */ /* 0x000fc60000000000 */
[----:B------:R-:W-:Y:S02]  /*3690*/  UISETP.NE.AND UP0, UPT, UR4, 0x2, UPT ;  /* 0x000000020400788c */ /* 0x000fe4000bf05270 */
[----:B------:R-:W-:Y:S01]  /*36a0*/  ISETP.NE.AND P0, PT, R8, 0x2, PT ;  /* 0x000000020800780c */ /* 0x000fe20003f05270 */
[----:B------:R-:W-:Y:S06]  /*36b0*/  UGETNEXTWORKID.BROADCAST [UR8], [UR9] ;  /* 0x00000000080073ca */ /* 0x000fec0008000100 */
[----:B------:R-:W-:Y:S02]  /*36c0*/  USEL UR7, URZ, 0x1, UP0 ;  /* 0x00000001ff077887 */ /* 0x000fe40008000000 */
[----:B------:R-:W-:-:S04]  /*36d0*/  USEL UR5, UR4, URZ, UP0 ;  /* 0x000000ff04057287 */ /* 0x000fc80008000000 */
[----:B------:R-:W-:Y:S02]  /*36e0*/  LOP3.LUT R12, R12, UR7, RZ, 0x3c, !PT ;  /* 0x000000070c0c7c12 */ /* 0x000fe4000f8e3cff */
[----:B-1----:R-:W-:-:S04]  /*36f0*/  SHF.L.U32 R5, R10, 0x1f, RZ ;  /* 0x0000001f0a057819 */ /* 0x002fc800000006ff */
[----:B------:R-:W1:Y:S02]  /*3700*/  SYNCS.PHASECHK.TRANS64.TRYWAIT P1, [R0+URZ+0x150], R5 ;  /* 0x00015005000075a7 */ /* 0x000e6400080211ff */
[----:B-1----:R-:W-:Y:S05]  /*3710*/  @!P1 BRA `(.L_x_63) ;  /* 0x0000007400989947 */ /* 0x002fea0003800000 */
.L_x_199:
[C---:B------:R-:W-:Y:S01]  /*3720*/  LEA R4, R11.reuse, UR6, 0x4 ;  /* 0x000000060b047c11 */ /* 0x040fe2000f8e20ff */
[----:B-1----:R-:W-:Y:S01]  /*3730*/  VIADD R0, R0, 0x160 ;  /* 0x0000016000007836 */ /* 0x002fe20000000000 */
[----:B------:R-:W-:Y:S01]  /*3740*/  SEL R8, R8, RZ, P0 ;  /* 0x000000ff08087207 */ /* 0x000fe20000000000 */
[----:B------:R-:W-:-:S03]  /*3750*/  VIADD R11, R11, 0x1 ;  /* 0x000000010b0b7836 */ /* 0x000fc60000000000 */
[----:B------:R-:W1:Y:S01]  /*3760*/  LDS.128 R4, [R4+0x1e0] ;  /* 0x0001e00004047984 */ /* 0x000e620000000c00 */
[----:B------:R-:W-:Y:S02]  /*3770*/  PRMT R0, RZ, 0x654, R0 ;  /* 0x00000654ff007816 */ /* 0x000fe40000000000 */
[C---:B------:R-:W-:Y:S01]  /*3780*/  ISETP.NE.AND P1, PT, R11.reuse, 0x2, PT ;  /* 0x000000020b00780c */ /* 0x040fe20003f25270 */
[----:B------:R-:W-:Y:S01]  /*3790*/  @!PT LDS RZ, [RZ] ;  /* 0x00000000fffff984 */ /* 0x000fe20000000800 */
[----:B------:R-:W-:Y:S01]  /*37a0*/  @!PT LDS RZ, [RZ] ;  /* 0x00000000fffff984 */ /* 0x000fe20000000800 */
[----:B------:R-:W-:Y:S01]  /*37b0*/  @!PT LDS RZ, [RZ] ;  /* 0x00000000fffff984 */ /* 0x000fe20000000800 */
[----:B------:R-:W-:Y:S01]  /*37c0*/  @!PT LDS RZ, [RZ] ;  /* 0x00000000fffff984 */ /* 0x000fe20000000800 */
[----:B------:R2:W-:Y:S06]  /*37d0*/  MEMBAR.ALL.CTA ;  /* 0x0000000000007992 */ /* 0x0005ec0000008000 */
[----:B--2---:R-:W2:Y:S01]  /*37e0*/  FENCE.VIEW.ASYNC.S ;  /* 0x00000000000073c6 */ /* 0x004ea20000000000 */
[----:B------:R-:W-:Y:S01]  /*37f0*/  SEL R11, R11, RZ, P1 ;  /* 0x000000ff0b0b7207 */ /* 0x000fe20000800000 */
[----:B--2---:R2:W-:Y:S01]  /*3800*/  SYNCS.ARRIVE.TRANS64.RED.A1T0 RZ, [R0+URZ], RZ ;  /* 0x000000ff00ff79a7 */ /* 0x0045e200081004ff */
[----:B-1----:R-:W-:-:S02]  /*3810*/  LOP3.LUT P3, RZ, R6, 0x1, RZ, 0xc0, !PT ;  /* 0x0000000106ff7812 */ /* 0x002fc4000786c0ff */
[----:B------:R-:W-:-:S04]  /*3820*/  SEL R5, RZ, 0x1, P1 ;  /* 0x00000001ff057807 */ /* 0x000fc80000800000 */
[----:B------:R-:W-:Y:S02]  /*3830*/  LOP3.LUT R10, R10, R5, RZ, 0x3c, !PT ;  /* 0x000000050a0a7212 */ /* 0x000fe400078e3cff */
[----:B--2---:R-:W-:-:S04]  /*3840*/  SEL R0, RZ, 0x1, P0 ;  /* 0x00000001ff007807 */ /* 0x004fc80000000000 */
[----:B------:R-:W-:Y:S01]  /*3850*/  LOP3.LUT R9, R9, R0, RZ, 0x3c, !PT ;  /* 0x0000000009097212 */ /* 0x000fe200078e3cff */
[----:B------:R-:W-:Y:S06]  /*3860*/  @P3 BRA `(.L_x_64) ;  /* 0xfffffffc002c3947 */ /* 0x000fec000383ffff */
[----:B------:R-:W-:Y:S01]  /*3870*/  ULEA UR4, UR5, UR6, 0x3 ;  /* 0x0000000605047291 */ /* 0x000fe2000f8e18ff */
[----:B------:R-:W-:-:S08]  /*3880*/  SHF.L.U32 R3, R12, 0x1f, RZ ;  /* 0x0000001f0c037819 */ /* 0x000fd000000006ff */
[----:B------:R-:W1:Y:S02]  /*3890*/  SYNCS.PHASECHK.TRANS64 P0, [UR4+0x160], R3 ;  /* 0x00016003ff0075a7 */ /* 0x000e640008001004 */
[----:B-1----:R-:W-:Y:S05]  /*38a0*/  @P0 BRA `(.L_x_65) ;  /* 0x0000000000080947 */ /* 0x002fea0003800000 */
[----:B------:R-:W1:Y:S02]  /*38b0*/  SYNCS.PHASECHK.TRANS64.TRYWAIT P0, [UR4+0x160], R3 ;  /* 0x00016003ff0075a7 */ /* 0x000e640008001104 */
[----:B-1----:R-:W-:Y:S05]  /*38c0*/  @!P0 BRA `(.L_x_66) ;  /* 0x0000007400408947 */ /* 0x002fea0003800000 */
.L_x_65:
[----:B------:R-:W-:-:S04]  /*38d0*/  UIADD3 UR7, UPT, UPT, UR5, 0x1, URZ ;  /* 0x0000000105077890 */ /* 0x000fc8000fffe0ff */
[----:B------:R-:W-:-:S04]  /*38e0*/  UISETP.NE.AND UP0, UPT, UR7, 0x2, UPT ;  /* 0x000000020700788c */ /* 0x000fc8000bf05270 */
[----:B------:R-:W-:Y:S02]  /*38f0*/  USEL UR8, URZ, 0x1, UP0 ;  /* 0x00000001ff087887 */ /* 0x000fe40008000000 */
[----:B------:R-:W-:-:S04]  /*3900*/  USEL UR7, UR7, URZ, UP0 ;  /* 0x000000ff07077287 */ /* 0x000fc80008000000 */
[----:B------:R-:W-:Y:S01]  /*3910*/  ULEA UR7, UR7, UR6, 0x3 ;  /* 0x0000000607077291 */ /* 0x000fe2000f8e18ff */
[----:B-1----:R-:W-:-:S04]  /*3920*/  LOP3.LUT R3, R12, UR8, RZ, 0x3c, !PT ;  /* 0x000000080c037c12 */ /* 0x002fc8000f8e3cff */
[----:B------:R-:W-:-:S04]  /*3930*/  SHF.L.U32 R0, R3, 0x1f, RZ ;  /* 0x0000001f03007819 */ /* 0x000fc800000006ff */
[----:B------:R-:W1:Y:S02]  /*3940*/  SYNCS.PHASECHK.TRANS64 P0, [UR7+0x160], R0 ;  /* 0x00016000ff0075a7 */ /* 0x000e640008001007 */
[----:B-1----:R-:W-:Y:S05]  /*3950*/  @P0 EXIT ;  /* 0x000000000000094d */ /* 0x002fea0003800000 */
[----:B------:R-:W-:Y:S02]  /*3960*/  SHF.L.U32 R3, R3, 0x1f, RZ ;  /* 0x0000001f03037819 */ /* 0x000fe400000006ff */
[----:B------:R-:W-:-:S07]  /*3970*/  MOV R0, UR7 ;  /* 0x0000000700007c02 */ /* 0x000fce0008000f00 */
.L_x_67:
[----:B-1----:R1:W2:Y:S02]  /*3980*/  SYNCS.PHASECHK.TRANS64.TRYWAIT P0, [R0+URZ+0x160], R3 ;  /* 0x00016003000075a7 */ /* 0x0022a400080011ff */
[----:B--2---:R-:W-:Y:S05]  /*3990*/  @!P0 NANOSLEEP.SYNCS 0x989680 ;  /* 0x009896800000895d */ /* 0x004fea0003900000 */
[----:B------:R-:W2:Y:S02]  /*39a0*/  @!P0 SYNCS.PHASECHK.TRANS64 P0, [R0+URZ+0x160], R3 ;  /* 0x00016003000085a7 */ /* 0x000ea400080010ff */
[----:B--2---:R-:W-:Y:S05]  /*39b0*/  @P0 EXIT ;  /* 0x000000000000094d */ /* 0x004fea0003800000 */
[----:B------:R-:W-:Y:S05]  /*39c0*/  BRA `(.L_x_67) ;  /* 0xfffffffc00ec7947 */ /* 0x000fea000383ffff */
.L_x_60:
[----:B------:R-:W-:Y:S05]  /*39d0*/  BRA.U UP4, `(.L_x_68) ;  /* 0x0000001104a47547 */ /* 0x000fea000b800000 */
[----:B------:R-:W1:Y:S01]  /*39e0*/  S2UR UR7, SR_CgaCtaId ;  /* 0x00000000000779c3 */ /* 0x000e620000008800 */
[----:B------:R-:W-:Y:S01]  /*39f0*/  UMOV UR4, 0x40 ;  /* 0x0000004000047882 */ /* 0x000fe20000000000 */
[----:B------:R-:W-:Y:S01]  /*3a00*/  NOP ;  /* 0x0000000000007918 */ /* 0x000fe20000000000 */
[----:B------:R-:W-:Y:S01]  /*3a10*/  UMOV UR6, 0x400 ;  /* 0x0000040000067882 */ /* 0x000fe20000000000 */
[----:B-1----:R-:W-:Y:S02]  /*3a20*/  ULEA UR5, UR7, UR4, 0x18 ;  /* 0x0000000407057291 */ /* 0x002fe4000f8ec0ff */
[----:B------:R-:W-:-:S07]  /*3a30*/  ULEA UR6, UR7, UR6, 0x18 ;  /* 0x0000000607067291 */ /* 0x000fce000f8ec0ff */
[----:B------:R-:W1:Y:S02]  /*3a40*/  LDS.U8 R3, [UR5+0x1c] ;  /* 0x00001c05ff037984 */ /* 0x000e640008000000 */
[----:B-1----:R-:W-:-:S13]  /*3a50*/  ISETP.NE.AND P0, PT, R3, RZ, PT ;  /* 0x000000ff0300720c */ /* 0x002fda0003f05270 */
[----:B------:R-:W-:Y:S05]  /*3a60*/  @P0 BRA `(.L_x_69) ;  /* 0x0000000400080947 */ /* 0x000fea0003800000 */
[----:B------:R-:W-:Y:S02]  /*3a70*/  UISETP.NE.U32.AND UP1, UPT, UR33, 0x1, UPT ;  /* 0x000000012100788c */ /* 0x000fe4000bf25070 */
[----:B------:R-:W-:-:S07]  /*3a80*/  UIADD3 UR7, UPT, UPT, UR5, 0x8, URZ ;  /* 0x0000000805077890 */ /* 0x000fce000fffe0ff */
[----:B------:R-:W-:Y:S05]  /*3a90*/  BRA.U !UP1, `(.L_x_70) ;  /* 0x00000001099c7547 */ /* 0x000fea000b800000 */
[----:B------:R-:W-:Y:S01]  /*3aa0*/  ELECT P0, URZ, PT ;  /* 0x0000000000ff782f */ /* 0x000fe20003800000 */
[----:B------:R-:W-:-:S12]  /*3ab0*/  BSSY B0, `(.L_x_70) ;  /* 0x0000025000007945 */ /* 0x000fd80003800000 */
[----:B------:R-:W-:Y:S05]  /*3ac0*/  @!P0 BRA `(.L_x_71) ;  /* 0x00000000008c8947 */ /* 0x000fea0003800000 */
[----:B------:R-:W-:-:S05]  /*3ad0*/  UMOV UR4, 0x10 ;  /* 0x0000001000047882 */ /* 0x000fca0000000000 */
[----:B------:R-:W-:Y:S04]  /*3ae0*/  DEPBAR.LE SB1, 0x36 ;  /* 0x00009d800000791a */ /* 0x000fe80000000000 */
[----:B------:R-:W1:Y:S02]  /*3af0*/  UTCATOMSWS.2CTA.FIND_AND_SET.ALIGN UP0, UR4, UR4 ;  /* 0x00000004000475e3 */ /* 0x000e640008200800 */
[----:B-1----:R-:W-:Y:S01]  /*3b00*/  MOV R10, UR4 ;  /* 0x00000004000a7c02 */ /* 0x002fe20008000f00 */
[----:B------:R-:W-:Y:S06]  /*3b10*/  BRA.U UP0, `(.L_x_72) ;  /* 0x0000000100187547 */ /* 0x000fec000b800000 */
.L_x_73:
[----:B------:R-:W-:Y:S05]  /*3b20*/  NANOSLEEP 0x64 ;  /* 0x000000640000795d */ /* 0x000fea0003800000 */
[----:B------:R-:W-:-:S05]  /*3b30*/  UMOV UR4, 0x10 ;  /* 0x0000001000047882 */ /* 0x000fca0000000000 */
[----:B------:R-:W-:Y:S04]  /*3b40*/  DEPBAR.LE SB1, 0x36 ;  /* 0x00009d800000791a */ /* 0x000fe80000000000 */
[----:B------:R-:W1:Y:S02]  /*3b50*/  UTCATOMSWS.2CTA.FIND_AND_SET.ALIGN UP0, UR4, UR4 ;  /* 0x00000004000475e3 */ /* 0x000e640008200800 */
[----:B-1----:R-:W-:Y:S01]  /*3b60*/  MOV R10, UR4 ;  /* 0x00000004000a7c02 */ /* 0x002fe20008000f00 */
[----:B------:R-:W-:Y:S05]  /*3b70*/  BRA.U !UP0, `(.L_x_73) ;  /* 0xfffffffd08e87547 */ /* 0x000fea000b83ffff */
.L_x_72:
[----:B------:R-:W1:Y:S01]  /*3b80*/  LDS R6, [UR5+0x10] ;  /* 0x00001005ff067984 */ /* 0x000e620008000800 */
[----:B------:R-:W-:Y:S01]  /*3b90*/  IMAD.U32 R3, RZ, RZ, UR6 ;  /* 0x00000006ff037e24 */ /* 0x000fe2000f8e00ff */
[----:B------:R-:W-:-:S03]  /*3ba0*/  MOV R4, UR34 ;  /* 0x0000002200047c02 */ /* 0x000fc60008000f00 */
[----:B------:R-:W-:Y:S01]  /*3bb0*/  VIADD R3, R3, 0x200 ;  /* 0x0000020003037836 */ /* 0x000fe20000000000 */
[----:B-1----:R-:W-:-:S04]  /*3bc0*/  SHF.L.U32 R6, R6, 0x1f, RZ ;  /* 0x0000001f06067819 */ /* 0x002fc800000006ff */
[----:B------:R-:W1:Y:S02]  /*3bd0*/  SYNCS.PHASECHK.TRANS64.TRYWAIT P0, [UR5+0x8], R6 ;  /* 0x00000806ff0075a7 */ /* 0x000e640008001105 */
[----:B-1----:R-:W-:Y:S05]  /*3be0*/  @P0 BRA `(.L_x_74) ;  /* 0x0000000000080947 */ /* 0x002fea0003800000 */
[----:B------:R-:W1:Y:S02]  /*3bf0*/  SYNCS.PHASECHK.TRANS64.TRYWAIT P0, [UR5+0x8], R6 ;  /* 0x00000806ff0075a7 */ /* 0x000e640008001105 */
[----:B-1----:R-:W-:Y:S05]  /*3c00*/  @!P0 BRA `(.L_x_75) ;  /* 0x0000007000888947 */ /* 0x002fea0003800000 */
.L_x_74:
[----:B------:R-:W-:Y:S01]  /*3c10*/  PRMT R4, R4, 0x654, R3 ;  /* 0x0000065404047816 */ /* 0x000fe20000000003 */
[----:B------:R-:W-:Y:S01]  /*3c20*/  HFMA2 R3, -RZ, RZ, 0, 5.9604644775390625e-08 ;  /* 0x00000001ff037431 */ /* 0x000fe200000001ff */
[----:B------:R-:W-:Y:S01]  /*3c30*/  UPRMT UR4, UR34, 0x654, UR7 ;  /* 0x0000065422047896 */ /* 0x000fe20008000007 */
[----:B------:R-:W-:Y:S02]  /*3c40*/  IMAD.MOV.U32 R7, RZ, RZ, 0xffff ;  /* 0x0000ffffff077424 */ /* 0x000fe400078e00ff */
[----:B-1----:R-:W-:Y:S02]  /*3c50*/  IMAD.MOV.U32 R6, RZ, RZ, 0x4 ;  /* 0x00000004ff067424 */ /* 0x002fe400078e00ff */
[----:B------:R-:W-:Y:S01]  /*3c60*/  IMAD.SHL.U32 R9, R10, 0x20, RZ ;  /* 0x000000200a097824 */ /* 0x000fe200078e00ff */
[----:B------:R-:W-:Y:S02]  /*3c70*/  MOV R5, UR4 ;  /* 0x0000000400057c02 */ /* 0x000fe40008000f00 */
[-C--:B------:R-:W-:Y:S01]  /*3c80*/  SHF.L.U32 R8, R7, R10.reuse, RZ ;  /* 0x0000000a07087219 */ /* 0x080fe200000006ff */
[----:B------:R1:W-:Y:S01]  /*3c90*/  SYNCS.ARRIVE.TRANS64.RED RZ, [UR4], R6 ;  /* 0x00000006ffff79a7 */ /* 0x0003e20008000404 */
[----:B------:R-:W-:Y:S01]  /*3ca0*/  SHF.L.U32 R7, R3, R10, RZ ;  /* 0x0000000a03077219 */ /* 0x000fe200000006ff */
[----:B------:R1:W-:Y:S04]  /*3cb0*/  STS [UR6+0x200], R9 ;  /* 0x00020009ff007988 */ /* 0x0003e80008000806 */
[----:B------:R1:W-:Y:S04]  /*3cc0*/  STAS [R4.64], R10 ;  /* 0x0000000a04007dbd */ /* 0x0003e8000c0008ff */
[----:B------:R1:W-:Y:S04]  /*3cd0*/  ATOMS.OR RZ, [UR5+0x14], R8 ;  /* 0x00001408ffff798c */ /* 0x0003e8000b000005 */
[----:B------:R1:W-:Y:S04]  /*3ce0*/  ATOMS.OR RZ, [UR5+0x18], R7 ;  /* 0x00001807ffff798c */ /* 0x0003e8000b000005 */
[----:B------:R1:W-:Y:S02]  /*3cf0*/  ATOMS.XOR RZ, [UR5+0x10], R3 ;  /* 0x00001003ffff798c */ /* 0x0003e4000b800005 */
.L_x_71:
[----:B------:R-:W-:Y:S05]  /*3d00*/  BSYNC B0 ;  /* 0x0000000000007941 */ /* 0x000fea0003800000 */
.L_x_70:
[----:B------:R-:W-:Y:S05]  /*3d10*/  BRA.U UP1, `(.L_x_76) ;  /* 0x00000001016c7547 */ /* 0x000fea000b800000 */
[----:B------:R-:W-:-:S03]  /*3d20*/  UMOV UR4, 0xffffffff ;  /* 0xffffffff00047882 */ /* 0x000fc60000000000 */
[----:B------:R-:W-:Y:S05]  /*3d30*/  BRA.DIV UR4, `(.L_x_77) ;  /* 0x0000007204547947 */ /* 0x000fea000b800000 */
[----:B------:R-:W-:-:S13]  /*3d40*/  ELECT P0, URZ, PT ;  /* 0x0000000000ff782f */ /* 0x000fda0003800000 */
.L_x_203:
[----:B------:R-:W-:Y:S05]  /*3d50*/  @!P0 BRA `(.L_x_76) ;  /* 0x00000000005c8947 */ /* 0x000fea0003800000 */
[----:B-1----:R-:W1:Y:S02]  /*3d60*/  LDS R4, [UR5+0x10] ;  /* 0x00001005ff047984 */ /* 0x002e640008000800 */
[----:B-1----:R-:W-:-:S04]  /*3d70*/  SHF.L.U32 R4, R4, 0x1f, RZ ;  /* 0x0000001f04047819 */ /* 0x002fc800000006ff */
[----:B------:R-:W1:Y:S02]  /*3d80*/  SYNCS.PHASECHK.TRANS64.TRYWAIT P0, [UR5+0x8], R4 ;  /* 0x00000804ff0075a7 */ /* 0x000e640008001105 */
[----:B-1----:R-:W-:Y:S05]  /*3d90*/  @P0 BRA `(.L_x_78) ;  /* 0x0000000000080947 */ /* 0x002fea0003800000 */
[----:B------:R-:W1:Y:S02]  /*3da0*/  SYNCS.PHASECHK.TRANS64.TRYWAIT P0, [UR5+0x8], R4 ;  /* 0x00000804ff0075a7 */ /* 0x000e640008001105 */
[----:B-1----:R-:W-:Y:S05]  /*3db0*/  @!P0 BRA `(.L_x_79) ;  /* 0x0000007000588947 */ /* 0x002fea0003800000 */
.L_x_78:
[----:B------:R-:W2:Y:S01]  /*3dc0*/  LDS R6, [UR6+0x200] ;  /* 0x00020006ff067984 */ /* 0x000ea20008000800 */
[----:B-1----:R-:W-:Y:S02]  /*3dd0*/  HFMA2 R3, -RZ, RZ, 0, 5.9604644775390625e-08 ;  /* 0x00000001ff037431 */ /* 0x002fe400000001ff */
[----:B------:R-:W-:Y:S01]  /*3de0*/  IMAD.MOV.U32 R4, RZ, RZ, 0xffff ;  /* 0x0000ffffff047424 */ /* 0x000fe200078e00ff */
[----:B------:R-:W-:Y:S01]  /*3df0*/  UPRMT UR4, UR34, 0x654, UR7 ;  /* 0x0000065422047896 */ /* 0x000fe20008000007 */
[----:B--2---:R-:W-:-:S03]  /*3e00*/  IMAD.SHL.U32 R5, R6, 0x20, RZ ;  /* 0x0000002006057824 */ /* 0x004fc600078e00ff */
[-C--:B------:R-:W-:Y:S02]  /*3e10*/  SHF.L.U32 R4, R4, R6.reuse, RZ ;  /* 0x0000000604047219 */ /* 0x080fe400000006ff */
[----:B------:R-:W-:Y:S01]  /*3e20*/  SHF.L.U32 R6, R3, R6, RZ ;  /* 0x0000000603067219 */ /* 0x000fe200000006ff */
[----:B------:R2:W-:Y:S04]  /*3e30*/  STS [UR6+0x200], R5 ;  /* 0x00020005ff007988 */ /* 0x0005e80008000806 */
[----:B------:R2:W-:Y:S04]  /*3e40*/  ATOMS.OR RZ, [UR5+0x14], R4 ;  /* 0x00001404ffff798c */ /* 0x0005e8000b000005 */
[----:B------:R2:W-:Y:S01]  /*3e50*/  ATOMS.OR RZ, [UR5+0x18], R6 ;  /* 0x00001806ffff798c */ /* 0x0005e2000b000005 */
[----:B------:R-:W-:Y:S03]  /*3e60*/  SYNCS.ARRIVE.TRANS64.RED.A1T0 RZ, [UR4], RZ ;  /* 0x000000ffffff79a7 */ /* 0x000fe60008100404 */
[----:B------:R2:W-:Y:S01]  /*3e70*/  ATOMS.XOR RZ, [UR5+0x10], R3 ;  /* 0x00001003ffff798c */ /* 0x0005e2000b800005 */
[----:B------:R-:W-:Y:S05]  /*3e80*/  BRA `(.L_x_76) ;  /* 0x0000000000107947 */ /* 0x000fea0003800000 */
.L_x_69:
[----:B------:R-:W-:Y:S02]  /*3e90*/  MOV R3, 0xffffffff ;  /* 0xffffffff00037802 */ /* 0x000fe40000000f00 */
[----:B------:R-:W-:-:S03]  /*3ea0*/  MOV R4, 0x3ed0 ;  /* 0x00003ed000047802 */ /* 0x000fc60000000f00 */
[----:B------:R1:W-:Y:S04]  /*3eb0*/  STS [UR6+0x200], R3 ;  /* 0x00020003ff007988 */ /* 0x0003e80008000806 */
[----:B-1---5:R-:W-:Y:S05]  /*3ec0*/  CALL.REL.NOINC `($__internal_1_$__cuda_sm10x_tcgen05_guardrail_trap_phase_invalid_during_alloc) ;  /* 0x00000078002c7944 */ /* 0x022fea0003c00000 */
.L_x_76:
[----:B------:R-:W-:Y:S05]  /*3ed0*/  WARPSYNC.ALL ;  /* 0x0000000000007948 */ /* 0x000fea0003800000 */
[----:B------:R-:W3:Y:S01]  /*3ee0*/  S2UR UR4, SR_CgaCtaId ;  /* 0x00000000000479c3 */ /* 0x000ee20000008800 */
[----:B------:R-:W-:Y:S01]  /*3ef0*/  UMOV UR17, 0x400 ;  /* 0x0000040000117882 */ /* 0x000fe20000000000 */
[----:B------:R-:W-:-:S06]  /*3f00*/  NOP ;  /* 0x0000000000007918 */ /* 0x000fcc0000000000 */
[----:B------:R-:W-:Y:S06]  /*3f10*/  BAR.ARV 0x6, 0xa0 ;  /* 0x0182800000007b1d */ /* 0x000fec0000002000 */
[----:B------:R-:W4:Y:S01]  /*3f20*/  LDCU UR6, c[0x0][0x38c] ;  /* 0x00007180ff0677ac */ /* 0x000f220008000800 */
[----:B------:R-:W-:Y:S01]  /*3f30*/  LOP3.LUT R0, R0, 0xffff, RZ, 0xc0, !PT ;  /* 0x0000ffff00007812 */ /* 0x000fe200078ec0ff */
[----:B-1----:R-:W-:Y:S01]  /*3f40*/  IMAD.MOV.U32 R9, RZ, RZ, 0x1 ;  /* 0x00000001ff097424 */ /* 0x002fe200078e00ff */
[----:B------:R-:W-:Y:S01]  /*3f50*/  LOP3.LUT R2, R2, 0xffff, RZ, 0xc0, !PT ;  /* 0x0000ffff02027812 */ /* 0x000fe200078ec0ff */
[----:B------:R-:W-:Y:S01]  /*3f60*/  IMAD.MOV.U32 R8, RZ, RZ, RZ ;  /* 0x000000ffff087224 */ /* 0x000fe200078e00ff */
[----:B------:R-:W-:Y:S01]  /*3f70*/  R2UR UR30, R0 ;  /* 0x00000000001e72ca */ /* 0x000fe200000e0000 */
[----:B------:R-:W-:Y:S01]  /*3f80*/  UMOV UR24, URZ ;  /* 0x000000ff00187c82 */ /* 0x000fe20008000000 */
[----:B------:R-:W-:Y:S01]  /*3f90*/  R2UR UR20, R2 ;  /* 0x00000000021472ca */ /* 0x000fe200000e0000 */
[----:B------:R-:W-:Y:S01]  /*3fa0*/  UMOV UR15, URZ ;  /* 0x000000ff000f7c82 */ /* 0x000fe20008000000 */
[----:B------:R-:W-:Y:S01]  /*3fb0*/  UMOV UR14, URZ ;  /* 0x000000ff000e7c82 */ /* 0x000fe20008000000 */
[----:B---3--:R-:W-:-:S02]  /*3fc0*/  ULEA UR17, UR4, UR17, 0x18 ;  /* 0x0000001104117291 */ /* 0x008fc4000f8ec0ff */
[----:B------:R-:W-:Y:S02]  /*3fd0*/  UISETP.NE.AND UP3, UPT, UR33, URZ, UPT ;  /* 0x000000ff2100728c */ /* 0x000fe4000bf65270 */
[----:B------:R-:W-:Y:S02]  /*3fe0*/  UIADD3 UR5, UPT, UPT, UR17, 0x8600, URZ ;  /* 0x0000860011057890 */ /* 0x000fe4000fffe0ff */
[----:B------:R-:W-:Y:S02]  /*3ff0*/  UIADD3 UR4, UPT, UPT, UR17, 0x18600, URZ ;  /* 0x0001860011047890 */ /* 0x000fe4000fffe0ff */
[----:B----4-:R-:W-:Y:S01]  /*4000*/  UIADD3 UR6, UPT, UPT, UR6, 0x1f, URZ ;  /* 0x0000001f06067890 */ /* 0x010fe2000fffe0ff */
[----:B--2---:R-:W1:Y:S01]  /*4010*/  LDS R3, [UR17+0x200] ;  /* 0x00020011ff037984 */ /* 0x004e620008000800 */
[----:B------:R-:W-:Y:S02]  /*4020*/  USHF.R.U32.HI UR5, URZ, 0x4, UR5 ;  /* 0x00000004ff057899 */ /* 0x000fe40008011605 */
[----:B------:R-:W-:-:S02]  /*4030*/  USHF.R.S32.HI UR25, URZ, 0x1f, UR6 ;  /* 0x0000001fff197899 */ /* 0x000fc40008011406 */
[----:B------:R-:W-:Y:S02]  /*4040*/  USHF.R.U32.HI UR4, URZ, 0x4, UR4 ;  /* 0x00000004ff047899 */ /* 0x000fe40008011604 */
[----:B------:R-:W-:Y:S02]  /*4050*/  ULEA.HI UR25, UR25, UR6, URZ, 0x5 ;  /* 0x0000000619197291 */ /* 0x000fe4000f8f28ff */
[----:B------:R-:W-:Y:S02]  /*4060*/  ULOP3.LUT UR5, UR5, 0x3fff, URZ, 0xc0, !UPT ;  /* 0x00003fff05057892 */ /* 0x000fe4000f8ec0ff */
[----:B------:R-:W-:Y:S02]  /*4070*/  USHF.R.S32.HI UR25, URZ, 0x5, UR25 ;  /* 0x00000005ff197899 */ /* 0x000fe40008011419 */
[----:B------:R-:W-:Y:S02]  /*4080*/  ULOP3.LUT UR22, UR4, 0x3fff, URZ, 0xc0, !UPT ;  /* 0x00003fff04167892 */ /* 0x000fe4000f8ec0ff */
[----:B------:R-:W-:-:S02]  /*4090*/  UISETP.LT.AND UP0, UPT, UR25, 0x1, UPT ;  /* 0x000000011900788c */ /* 0x000fc4000bf01270 */
[----:B------:R-:W-:Y:S02]  /*40a0*/  ULOP3.LUT UR21, UR5, 0x10000, URZ, 0xfc, !UPT ;  /* 0x0001000005157892 */ /* 0x000fe4000f8efcff */
[----:B------:R-:W-:Y:S02]  /*40b0*/  ULOP3.LUT UR22, UR22, 0x10000, URZ, 0xfc, !UPT ;  /* 0x0001000016167892 */ /* 0x000fe4000f8efcff */
[----:B------:R-:W-:Y:S01]  /*40c0*/  USEL UR31, UR25, 0x1, !UP0 ;  /* 0x00000001191f7887 */ /* 0x000fe2000c000000 */
[----:B------:R-:W-:Y:S01]  /*40d0*/  UMOV UR28, 0x0 ;  /* 0x00000000001c7882 */ /* 0x000fe20000000000 */
[----:B------:R-:W-:Y:S01]  /*40e0*/  UMOV UR29, 0x8400010 ;  /* 0x08400010001d7882 */ /* 0x000fe20000000000 */
[----:B------:R-:W-:Y:S01]  /*40f0*/  UMOV UR26, 0x0 ;  /* 0x00000000001a7882 */ /* 0x000fe20000000000 */
[----:B------:R-:W-:Y:S01]  /*4100*/  UMOV UR27, 0x8400010 ;  /* 0x08400010001b7882 */ /* 0x000fe20000000000 */
[----:B-1----:R-:W-:Y:S02]  /*4110*/  R2UR UR32, R3 ;  /* 0x00000000032072ca */ /* 0x002fe400000e0000 */
[----:B------:R-:W-:-:S13]  /*4120*/  CS2R R2, SRZ ;  /* 0x0000000000027805 */ /* 0x000fda000001ff00 */
.L_x_87:
[C---:B------:R-:W-:Y:S02]  /*4130*/  LEA R0, R8.reuse, UR17, 0x3 ;  /* 0x0000001108007c11 */ /* 0x040fe4000f8e18ff */
[----:B------:R-:W-:Y:S02]  /*4140*/  SHF.L.U32 R5, R3, 0x1f, RZ ;  /* 0x0000001f03057819 */ /* 0x000fe400000006ff */
[----:B------:R-:W-:Y:S02]  /*4150*/  LEA R4, R8, UR17, 0x4 ;  /* 0x0000001108047c11 */ /* 0x000fe4000f8e20ff */
[----:B------:R-:W1:Y:S02]  /*4160*/  SYNCS.PHASECHK.TRANS64.TRYWAIT P0, [R0+URZ+0x150], R5 ;  /* 0x00015005000075a7 */ /* 0x000e6400080011ff */
[----:B-1-3--:R-:W-:Y:S05]  /*4170*/  @!P0 BRA `(.L_x_80) ;  /* 0x0000006c00808947 */ /* 0x00afea0003800000 */
.L_x_204:
[----:B-1----:R-:W1:Y:S01]  /*4180*/  LDS.128 R4, [R4+0x1e0] ;  /* 0x0001e00004047984 */ /* 0x002e620000000c00 */
[----:B------:R-:W-:Y:S02]  /*4190*/  VIADD R0, R0, 0x160 ;  /* 0x0000016000007836 */ /* 0x000fe40000000000 */
[----:B------:R-:W-:Y:S01]  /*41a0*/  VIADD R8, R8, 0x1 ;  /* 0x0000000108087836 */ /* 0x000fe20000000000 */
[----:B------:R-:W-:Y:S01]  /*41b0*/  @!PT LDS RZ, [RZ] ;  /* 0x00000000fffff984 */ /* 0x000fe20000000800 */
[----:B------:R-:W-:Y:S01]  /*41c0*/  @!PT LDS RZ, [RZ] ;  /* 0x00000000fffff984 */ /* 0x000fe20000000800 */
[----:B------:R-:W-:Y:S01]  /*41d0*/  @!PT LDS RZ, [RZ] ;  /* 0x00000000fffff984 */ /* 0x000fe20000000800 */
[----:B------:R-:W-:Y:S01]  /*41e0*/  @!PT LDS RZ, [RZ] ;  /* 0x00000000fffff984 */ /* 0x000fe20000000800 */
[----:B------:R2:W-:Y:S06]  /*41f0*/  MEMBAR.ALL.CTA ;  /* 0x0000000000007992 */ /* 0x0005ec0000008000 */
[----:B--2---:R-:W2:Y:S01]  /*4200*/  FENCE.VIEW.ASYNC.S ;  /* 0x00000000000073c6 */ /* 0x004ea20000000000 */
[----:B------:R-:W-:-:S04]  /*4210*/  PRMT R0, RZ, 0x654, R0 ;  /* 0x00000654ff007816 */ /* 0x000fc80000000000 */
[----:B--2---:R2:W-:Y:S01]  /*4220*/  SYNCS.ARRIVE.TRANS64.RED.A1T0 RZ, [R0+URZ], RZ ;  /* 0x000000ff00ff79a7 */ /* 0x0045e200081004ff */
[----:B-1----:R-:W-:Y:S01]  /*4230*/  LOP3.LUT P1, RZ, R6, 0x1, RZ, 0xc0, !PT ;  /* 0x0000000106ff7812 */ /* 0x002fe2000782c0ff */
[----:B--2---:R-:W-:-:S12]  /*4240*/  BRA.U UP3, `(.L_x_81) ;  /* 0x0000000103e07547 */ /* 0x004fd8000b800000 */
[----:B------:R-:W1:Y:S01]  /*4250*/  LDCU UR4, c[0x0][0x38c] ;  /* 0x00007180ff0477ac */ /* 0x000e620008000800 */
[----:B------:R-:W-:Y:S02]  /*4260*/  PLOP3.LUT P2, PT, PT, PT, PT, 0x80, 0x8 ;  /* 0x000000000008781c */ /* 0x000fe40003f4f070 */
[----:B------:R-:W-:Y:S01]  /*4270*/  SHF.L.U32 R5, R9, 0x1f, RZ ;  /* 0x0000001f09057819 */ /* 0x000fe200000006ff */
[----:B------:R-:W-:Y:S02]  /*4280*/  ULEA UR23, UR24, UR17, 0x3 ;  /* 0x0000001118177291 */ /* 0x000fe4000f8e18ff */
[----:B------:R-:W-:Y:S02]  /*4290*/  ULEA UR18, UR24, UR32, 0x7 ;  /* 0x0000002018127291 */ /* 0x000fe4000f8e38ff */
[----:B-1----:R-:W-:-:S06]  /*42a0*/  UISETP.GE.AND UP0, UPT, UR4, 0x1, UPT ;  /* 0x000000010400788c */ /* 0x002fcc000bf06270 */
[----:B------:R-:W-:-:S05]  /*42b0*/  PLOP3.LUT P0, PT, PT, PT, UP0, 0x80, 0x8 ;  /* 0x000000000008781c */ /* 0x000fca0003f0f008 */
[----:B------:R-:W-:-:S08]  /*42c0*/  @UP0 ULEA UR4, UR15, UR17, 0x3 ;  /* 0x000000110f040291 */ /* 0x000fd0000f8e18ff */
[----:B------:R-:W-:-:S04]  /*42d0*/  @P0 SHF.L.U32 R0, R2, 0x1f, RZ ;  /* 0x0000001f02000819 */ /* 0x000fc800000006ff */
[----:B------:R1:W2:Y:S01]  /*42e0*/  @P0 SYNCS.PHASECHK.TRANS64.TRYWAIT P2, [UR4], R0 ;  /* 0x00000000ff0005a7 */ /* 0x0002a20008041104 */
[----:B------:R-:W3:Y:S02]  /*42f0*/  SYNCS.PHASECHK.TRANS64.TRYWAIT P0, [UR23+0x190], R5 ;  /* 0x00019005ff0075a7 */ /* 0x000ee40008001117 */
[----:B-123--:R-:W-:Y:S05]  /*4300*/  @!P0 BRA `(.L_x_82) ;  /* 0x0000006c00308947 */ /* 0x00efea0003800000 */
.L_x_206:
[----:B------:R-:W-:Y:S01]  /*4310*/  UMOV UR19, UR14 ;  /* 0x0000000e00137c82 */ /* 0x000fe20008000000 */
[----:B------:R-:W-:Y:S05]  /*4320*/  BRA.U !UP0, `(.L_x_83) ;  /* 0x0000000108987547 */ /* 0x000fea000b800000 */
[----:B------:R-:W-:Y:S02]  /*4330*/  UIADD3 UR19, UPT, UPT, UR31, UR14, URZ ;  /* 0x0000000e1f137290 */ /* 0x000fe4000fffe0ff */
[----:B------:R-:W-:Y:S01]  /*4340*/  UPLOP3.LUT UP2, UPT, UPT, UPT, UPT, 0x40, 0x4 ;  /* 0x000000000004789c */ /* 0x000fe20003f4e870 */
[----:B------:R-:W-:Y:S01]  /*4350*/  UMOV UR16, UR25 ;  /* 0x0000001900107c82 */ /* 0x000fe20008000000 */
[----:B------:R-:W-:-:S09]  /*4360*/  UMOV UR6, UR15 ;  /* 0x0000000f00067c82 */ /* 0x000fd20008000000 */
.L_x_86:
[----:B--2---:R-:W-:Y:S01]  /*4370*/  ULEA UR5, UR6, UR17, 0x3 ;  /* 0x0000001106057291 */ /* 0x004fe2000f8e18ff */
[----:B---3--:R-:W-:Y:S11]  /*4380*/  @P2 BRA `(.L_x_84) ;  /* 0x00000000000c2947 */ /* 0x008ff60003800000 */
[----:B-1----:R-:W-:Y:S04]  /*4390*/  SHF.L.U32 R5, R2, 0x1f, RZ ;  /* 0x0000001f02057819 */ /* 0x002fe800000006ff */
[----:B------:R-:W1:Y:S02]  /*43a0*/  SYNCS.PHASECHK.TRANS64.TRYWAIT P0, [UR5], R5 ;  /* 0x00000005ff0075a7 */ /* 0x000e640008001105 */
[----:B-1----:R-:W-:Y:S05]  /*43b0*/  @!P0 BRA `(.L_x_85) ;  /* 0x0000006c001c8947 */ /* 0x002fea0003800000 */
.L_x_84:
[----:B------:R-:W-:Y:S01]  /*43c0*/  UISETP.NE.AND UP0, UPT, UR16, 0x1, UPT ;  /* 0x000000011000788c */ /* 0x000fe2000bf05270 */
[----:B------:R-:W-:Y:S01]  /*43d0*/  PLOP3.LUT P2, PT, PT, PT, PT, 0x80, 0x8 ;  /* 0x000000000008781c */ /* 0x000fe20003f4f070 */
[----:B------:R-:W-:Y:S02]  /*43e0*/  UIADD3 UR4, UPT, UPT, UR6, 0x1, URZ ;  /* 0x0000000106047890 */ /* 0x000fe4000fffe0ff */
[----:B------:R-:W-:Y:S02]  /*43f0*/  ULEA UR12, UR6, UR22, 0x9 ;  /* 0x00000016060c7291 */ /* 0x000fe4000f8e48ff */
[----:B------:R-:W-:Y:S01]  /*4400*/  UISETP.NE.AND UP1, UPT, UR4, 0x10, UPT ;  /* 0x000000100400788c */ /* 0x000fe2000bf25270 */
[----:B------:R-:W-:Y:S01]  /*4410*/  PLOP3.LUT P0, PT, PT, PT, UP0, 0x80, 0x8 ;  /* 0x000000000008781c */ /* 0x000fe20003f0f008 */
[----:B------:R-:W-:Y:S02]  /*4420*/  UIADD3 UR10, UPT, UPT, UR12, 0x2, URZ ;  /* 0x000000020c0a7890 */ /* 0x000fe4000fffe0ff */
[----:B------:R-:W-:Y:S02]  /*4430*/  USEL UR7, URZ, 0x1, UP1 ;  /* 0x00000001ff077887 */ /* 0x000fe40008800000 */
[----:B------:R-:W-:Y:S02]  /*4440*/  USEL UR15, UR4, URZ, UP1 ;  /* 0x000000ff040f7287 */ /* 0x000fe40008800000 */
[----:B------:R-:W-:Y:S02]  /*4450*/  UIADD3 UR14, UPT, UPT, UR14, 0x1, URZ ;  /* 0x000000010e0e7890 */ /* 0x000fe4000fffe0ff */
[----:B------:R-:W-:Y:S01]  /*4460*/  @UP0 ULEA UR4, UR15, UR17, 0x3 ;  /* 0x000000110f040291 */ /* 0x000fe2000f8e18ff */
[----:B------:R-:W-:Y:S01]  /*4470*/  LOP3.LUT R2, R2, UR7, RZ, 0x3c, !PT ;  /* 0x0000000702027c12 */ /* 0x000fe2000f8e3cff */
[----:B------:R-:W-:Y:S01]  /*4480*/  UIADD3 UR7, UPT, UPT, UR5, 0x80, URZ ;  /* 0x0000008005077890 */ /* 0x000fe2000fffe0ff */
[----:B------:R-:W-:Y:S02]  /*4490*/  UMOV UR13, 0x80004020 ;  /* 0x80004020000d7882 */ /* 0x000fe40000000000 */
[----:B-1----:R-:W-:Y:S01]  /*44a0*/  @P0 SHF.L.U32 R0, R2, 0x1f, RZ ;  /* 0x0000001f02000819 */ /* 0x002fe200000006ff */
[----:B------:R-:W-:Y:S01]  /*44b0*/  UMOV UR5, 0x80004020 ;  /* 0x8000402000057882 */ /* 0x000fe20000000000 */
[----:B------:R-:W-:Y:S01]  /*44c0*/  UMOV UR11, 0x80004020 ;  /* 0x80004020000b7882 */ /* 0x000fe20000000000 */
[----:B------:R-:W-:Y:S01]  /*44d0*/  UMOV UR9, 0x80004020 ;  /* 0x8000402000097882 */ /* 0x000fe20000000000 */
[----:B------:R2:W3:Y:S01]  /*44e0*/  @P0 SYNCS.PHASECHK.TRANS64.TRYWAIT P2, [UR4], R0 ;  /* 0x00000000ff0005a7 */ /* 0x0004e20008041104 */
[----:B------:R-:W-:Y:S02]  /*44f0*/  ULEA UR4, UR6, UR21, 0x8 ;  /* 0x0000001506047291 */ /* 0x000fe4000f8e40ff */
[----:B------:R-:W-:Y:S02]  /*4500*/  UISETP.NE.AND UP0, UPT, UR14, UR19, UPT ;  /* 0x000000130e00728c */ /* 0x000fe4000bf05270 */
[----:B------:R-:W-:Y:S02]  /*4510*/  UIADD3 UR8, UPT, UPT, UR4, 0x2, URZ ;  /* 0x0000000204087890 */ /* 0x000fe4000fffe0ff */
[----:B------:R-:W-:Y:S01]  /*4520*/  UIADD3 UR16, UPT, UPT, UR16, -0x1, URZ ;  /* 0xffffffff10107890 */ /* 0x000fe2000fffe0ff */
[----:B------:R-:W-:Y:S02]  /*4530*/  UMOV UR6, UR15 ;  /* 0x0000000f00067c82 */ /* 0x000fe40008000000 */
[----:B------:R2:W-:Y:S01]  /*4540*/  UTCHMMA.2CTA gdesc[UR4], gdesc[UR12], tmem[UR18], tmem[UR28], idesc[UR29], UP2 ;  /* 0x00ff1c0c040075ea */ /* 0x0005e20009200012 */
[----:B------:R-:W-:Y:S03]  /*4550*/  UPLOP3.LUT UP2, UPT, UPT, UPT, UPT, 0x80, 0x8 ;  /* 0x000000000008789c */ /* 0x000fe60003f4f070 */
[----:B------:R2:W-:Y:S01]  /*4560*/  UTCHMMA.2CTA gdesc[UR8], gdesc[UR10], tmem[UR18], tmem[UR26], idesc[UR27], UPT ;  /* 0x00ff1a0a080075ea */ /* 0x0005e2000ba00012 */
[----:B------:R2:W-:Y:S01]  /*4570*/  UTCBAR.2CTA.MULTICAST [UR7], URZ, UR20 ;  /* 0x000000ff070073e9 */ /* 0x0005e20008200814 */
[----:B------:R-:W-:Y:S06]  /*4580*/  BRA.U UP0, `(.L_x_86) ;  /* 0xfffffffd00787547 */ /* 0x000fec000b83ffff */
.L_x_83:
[----:B--2---:R-:W-:Y:S01]  /*4590*/  UIADD3 UR4, UPT, UPT, UR23, 0x170, URZ ;  /* 0x0000017017047890 */ /* 0x004fe2000fffe0ff */
[----:B------:R-:W-:-:S08]  /*45a0*/  UMOV UR14, UR19 ;  /* 0x00000013000e7c82 */ /* 0x000fd00008000000 */
[----:B------:R2:W-:Y:S01]  /*45b0*/  UTCBAR.2CTA.MULTICAST [UR4], URZ, UR30 ;  /* 0x000000ff040073e9 */ /* 0x0005e2000820081e */
[----:B------:R-:W-:Y:S02]  /*45c0*/  NOP ;  /* 0x0000000000007918 */ /* 0x000fe40000000000 */
.L_x_81:
[----:B--2---:R-:W-:Y:S01]  /*45d0*/  UIADD3 UR4, UPT, UPT, UR24, 0x1, URZ ;  /* 0x0000000118047890 */ /* 0x004fe2000fffe0ff */
[----:B------:R-:W-:-:S03]  /*45e0*/  ISETP.NE.AND P0, PT, R8, 0x2, PT ;  /* 0x000000020800780c */ /* 0x000fc60003f05270 */
[----:B------:R-:W-:Y:S01]  /*45f0*/  UISETP.NE.AND UP0, UPT, UR4, 0x4, UPT ;  /* 0x000000040400788c */ /* 0x000fe2000bf05270 */
[----:B-1----:R-:W-:Y:S02]  /*4600*/  SEL R0, RZ, 0x1, P0 ;  /* 0x00000001ff007807 */ /* 0x002fe40000000000 */
[----:B------:R-:W-:Y:S01]  /*4610*/  SEL R8, R8, RZ, P0 ;  /* 0x000000ff08087207 */ /* 0x000fe20000000000 */
[----:B------:R-:W-:Y:S01]  /*4620*/  USEL UR5, URZ, 0x1, UP0 ;  /* 0x00000001ff057887 */ /* 0x000fe20008000000 */
[----:B------:R-:W-:Y:S01]  /*4630*/  LOP3.LUT R3, R3, R0, RZ, 0x3c, !PT ;  /* 0x0000000003037212 */ /* 0x000fe200078e3cff */
[----:B------:R-:W-:-:S04]  /*4640*/  USEL UR24, UR4, URZ, UP0 ;  /* 0x000000ff04187287 */ /* 0x000fc80008000000 */
[----:B------:R-:W-:Y:S01]  /*4650*/  LOP3.LUT R9, R9, UR5, RZ, 0x3c, !PT ;  /* 0x0000000509097c12 */ /* 0x000fe2000f8e3cff */
[----:B------:R-:W-:Y:S07]  /*4660*/  @P1 BRA `(.L_x_87) ;  /* 0xfffffff800b01947 */ /* 0x000fee000383ffff */
[----:B------:R-:W1:Y:S01]  /*4670*/  S2UR UR8, SR_CgaCtaId ;  /* 0x00000000000879c3 */ /* 0x000e620000008800 */
[----:B------:R-:W-:Y:S01]  /*4680*/  ELECT P0, URZ, PT ;  /* 0x0000000000ff782f */ /* 0x000fe20003800000 */
[----:B------:R-:W-:Y:S01]  /*4690*/  HFMA2 R0, -RZ, RZ, 0, 5.9604644775390625e-08 ;  /* 0x00000001ff007431 */ /* 0x000fe200000001ff */
[----:B------:R-:W-:-:S05]  /*46a0*/  UMOV UR4, 0x40 ;  /* 0x0000004000047882 */ /* 0x000fca0000000000 */
[----:B------:R-:W-:Y:S01]  /*46b0*/  UVIRTCOUNT.DEALLOC.SMPOOL 0x80 ;  /* 0x000000800000784c */ /* 0x000fe20000000000 */
[----:B------:R-:W-:Y:S02]  /*46c0*/  UISETP.NE.AND UP1, UPT, UR33, URZ, UPT ;  /* 0x000000ff2100728c */ /* 0x000fe4000bf25270 */
[----:B-1----:R-:W-:-:S09]  /*46d0*/  ULEA UR8, UR8, UR4, 0x18 ;  /* 0x0000000408087291 */ /* 0x002fd2000f8ec0ff */
[----:B------:R1:W-:Y:S01]  /*46e0*/  @P0 STS.U8 [UR8+0x1c], R0 ;  /* 0x00001c00ff000988 */ /* 0x0003e20008000008 */
[----:B------:R-:W-:Y:S05]  /*46f0*/  BRA.U UP1, `(.L_x_88) ;  /* 0x0000000101a07547 */ /* 0x000fea000b800000 */
[----:B------:R-:W-:Y:S01]  /*4700*/  UIADD3 UR7, UPT, UPT, UR17, 0x190, URZ ;  /* 0x0000019011077890 */ /* 0x000fe2000fffe0ff */
[----:B------:R-:W-:-:S03]  /*4710*/  SHF.L.U32 R3, R9, 0x1f, RZ ;  /* 0x0000001f09037819 */ /* 0x000fc600000006ff */
[----:B------:R-:W-:-:S09]  /*4720*/  ULEA UR4, UR24, UR7, 0x3 ;  /* 0x0000000718047291 */ /* 0x000fd2000f8e18ff */
[----:B------:R-:W2:Y:S02]  /*4730*/  SYNCS.PHASECHK.TRANS64.TRYWAIT P0, [UR4], R3 ;  /* 0x00000003ff0075a7 */ /* 0x000ea40008001104 */
[----:B--2---:R-:W-:Y:S05]  /*4740*/  @!P0 BRA `(.L_x_89) ;  /* 0x0000006800508947 */ /* 0x004fea0003800000 */
.L_x_209:
        /* <DEDUP_REMOVED lines=9> */
.L_x_211:
        /* <DEDUP_REMOVED lines=9> */
.L_x_213:
[----:B------:R-:W-:-:S04]  /*4870*/  UIADD3 UR4, UPT, UPT, UR4, 0x1, URZ ;  /* 0x0000000104047890 */ /* 0x000fc8000fffe0ff */
[----:B------:R-:W-:-:S04]  /*4880*/  UISETP.NE.AND UP0, UPT, UR4, 0x4, UPT ;  /* 0x000000040400788c */ /* 0x000fc8000bf05270 */
[----:B------:R-:W-:Y:S02]  /*4890*/  USEL UR5, URZ, 0x1, UP0 ;  /* 0x00000001ff057887 */ /* 0x000fe40008000000 */
[----:B------:R-:W-:-:S04]  /*48a0*/  USEL UR4, UR4, URZ, UP0 ;  /* 0x000000ff04047287 */ /* 0x000fc80008000000 */
[----:B------:R-:W-:Y:S01]  /*48b0*/  ULEA UR4, UR4, UR7, 0x3 ;  /* 0x0000000704047291 */ /* 0x000fe2000f8e18ff */
[----:B-1----:R-:W-:-:S04]  /*48c0*/  LOP3.LUT R3, R2, UR5, RZ, 0x3c, !PT ;  /* 0x0000000502037c12 */ /* 0x002fc8000f8e3cff */
[----:B------:R-:W-:Y:S01]  /*48d0*/  SHF.L.U32 R3, R3, 0x1f, RZ ;  /* 0x0000001f03037819 */ /* 0x000fe200000006ff */
[----:B------:R-:W-:-:S04]  /*48e0*/  IMAD.U32 R0, RZ, RZ, UR4 ;  /* 0x00000004ff007e24 */ /* 0x000fc8000f8e00ff */
[----:B------:R1:W2:Y:S03]  /*48f0*/  SYNCS.PHASECHK.TRANS64.TRYWAIT P0, [R0+URZ], R3 ;  /* 0x00000003000075a7 */ /* 0x0002a600080011ff */
[----:B--2---:R-:W-:Y:S05]  /*4900*/  @!P0 NANOSLEEP.SYNCS 0x989680 ;  /* 0x009896800000895d */ /* 0x004fea0003900000 */
[----:B------:R-:W2:Y:S02]  /*4910*/  @!P0 SYNCS.PHASECHK.TRANS64 P0, [R0+URZ], R3 ;  /* 0x00000003000085a7 */ /* 0x000ea400080010ff */
[----:B--2---:R-:W-:Y:S05]  /*4920*/  @P0 BRA `(.L_x_92) ;  /* 0x0000000000200947 */ /* 0x004fea0003800000 */
.L_x_93:
[----:B--2---:R2:W4:Y:S02]  /*4930*/  SYNCS.PHASECHK.TRANS64.TRYWAIT P0, [R0+URZ], R3 ;  /* 0x00000003000075a7 */ /* 0x00452400080011ff */
[----:B----4-:R-:W-:Y:S05]  /*4940*/  @!P0 NANOSLEEP.SYNCS 0x989680 ;  /* 0x009896800000895d */ /* 0x010fea0003900000 */
[----:B------:R-:W4:Y:S02]  /*4950*/  @!P0 SYNCS.PHASECHK.TRANS64 P0, [R0+URZ], R3 ;  /* 0x00000003000085a7 */ /* 0x000f2400080010ff */
[----:B----4-:R-:W-:Y:S05]  /*4960*/  @!P0 BRA `(.L_x_93) ;  /* 0xfffffffc00f08947 */ /* 0x010fea000383ffff */
[----:B------:R-:W-:Y:S05]  /*4970*/  BRA `(.L_x_92) ;  /* 0x00000000000c7947 */ /* 0x000fea0003800000 */
.L_x_88:
[----:B------:R-:W-:-:S04]  /*4980*/  UIADD3 UR4, UPT, UPT, UR17, 0x1d0, URZ ;  /* 0x000001d011047890 */ /* 0x000fc8000fffe0ff */
[----:B------:R-:W-:-:S09]  /*4990*/  UPRMT UR4, UR34, 0x654, UR4 ;  /* 0x0000065422047896 */ /* 0x000fd20008000004 */
[----:B------:R-:W-:Y:S03]  /*49a0*/  SYNCS.ARRIVE.TRANS64.RED.A1T0 RZ, [UR4], RZ ;  /* 0x000000ffffff79a7 */ /* 0x000fe60008100404 */
.L_x_92:
[----:B-12---:R-:W-:Y:S01]  /*49b0*/  SHF.L.U32 R3, RZ, 0x1f, RZ ;  /* 0x0000001fff037819 */ /* 0x006fe200000006ff */
[----:B------:R-:W-:Y:S01]  /*49c0*/  UIADD3 UR4, UPT, UPT, UR17, 0x1d0, URZ ;  /* 0x000001d011047890 */ /* 0x000fe2000fffe0ff */
[----:B------:R-:W-:Y:S02]  /*49d0*/  PLOP3.LUT P0, PT, PT, PT, UP1, 0x80, 0x8 ;  /* 0x000000000008781c */ /* 0x000fe40003f0f018 */
[----:B------:R-:W1:Y:S02]  /*49e0*/  SYNCS.PHASECHK.TRANS64.TRYWAIT P1, [UR17+0x1d0], R3 ;  /* 0x0001d003ff0075a7 */ /* 0x000e640008021111 */
[----:B-1----:R-:W-:Y:S09]  /*49f0*/  @!P1 BRA `(.L_x_94) ;  /* 0x0000006400ec9947 */ /* 0x002ff20003800000 */
.L_x_215:
[----:B------:R-:W-:Y:S01]  /*4a00*/  @!UP1 UPRMT UR4, UR34, 0x654, UR4 ;  /* 0x0000065422049896 */ /* 0x000fe20008000004 */
[----:B------:R-:W-:Y:S01]  /*4a10*/  UMOV UR5, 0xffff ;  /* 0x0000ffff00057882 */ /* 0x000fe20000000000 */
[----:B------:R-:W-:-:S07]  /*4a20*/  UMOV UR6, 0x1 ;  /* 0x0000000100067882 */ /* 0x000fce0000000000 */
[----:B------:R-:W-:Y:S01]  /*4a30*/  @!P0 SYNCS.ARRIVE.TRANS64.RED.A1T0 RZ, [UR4], RZ ;  /* 0x000000ffffff89a7 */ /* 0x000fe20008100404 */
[----:B------:R-:W-:Y:S01]  /*4a40*/  NOP ;  /* 0x0000000000007918 */ /* 0x000fe20000000000 */
[----:B-1----:R-:W1:Y:S01]  /*4a50*/  LDS R0, [UR8+0x14] ;  /* 0x00001408ff007984 */ /* 0x002e620008000800 */
[----:B------:R-:W-:-:S04]  /*4a60*/  ULOP3.LUT UR4, UR32, 0xffff, URZ, 0xc0, !UPT ;  /* 0x0000ffff20047892 */ /* 0x000fc8000f8ec0ff */
[----:B------:R-:W-:-:S04]  /*4a70*/  USHF.R.U32.HI UR4, URZ, 0x5, UR4 ;  /* 0x00000005ff047899 */ /* 0x000fc80008011604 */
[----:B------:R-:W-:Y:S02]  /*4a80*/  USHF.L.U32 UR5, UR5, UR4, URZ ;  /* 0x0000000405057299 */ /* 0x000fe400080006ff */
[----:B------:R-:W-:-:S04]  /*4a90*/  USHF.L.U32 UR4, UR6, UR4, URZ ;  /* 0x0000000406047299 */ /* 0x000fc800080006ff */
[----:B-1----:R-:W-:-:S04]  /*4aa0*/  LOP3.LUT R0, R0, UR5, RZ, 0xc0, !PT ;  /* 0x0000000500007c12 */ /* 0x002fc8000f8ec0ff */
[----:B------:R-:W-:-:S13]  /*4ab0*/  ISETP.NE.AND P0, PT, R0, UR5, PT ;  /* 0x0000000500007c0c */ /* 0x000fda000bf05270 */
[----:B------:R-:W-:Y:S05]  /*4ac0*/  @P0 BRA `(.L_x_95) ;  /* 0x0000000000580947 */ /* 0x000fea0003800000 */
[----:B------:R-:W1:Y:S02]  /*4ad0*/  LDS R0, [UR8+0x18] ;  /* 0x00001808ff007984 */ /* 0x000e640008000800 */
[----:B-1----:R-:W-:-:S04]  /*4ae0*/  LOP3.LUT R0, R0, UR4, RZ, 0xc0, !PT ;  /* 0x0000000400007c12 */ /* 0x002fc8000f8ec0ff */
[----:B------:R-:W-:-:S13]  /*4af0*/  ISETP.NE.AND P0, PT, R0, UR4, PT ;  /* 0x0000000400007c0c */ /* 0x000fda000bf05270 */
[----:B------:R-:W-:Y:S05]  /*4b00*/  @P0 BRA `(.L_x_96) ;  /* 0x00000000003c0947 */ /* 0x000fea0003800000 */
[----:B------:R-:W1:Y:S01]  /*4b10*/  S2R R2, SR_LANEID ;  /* 0x0000000000027919 */ /* 0x000e620000000000 */
[----:B------:R-:W-:Y:S01]  /*4b20*/  ULOP3.LUT UR5, URZ, UR5, URZ, 0x33, !UPT ;  /* 0x00000005ff057292 */ /* 0x000fe2000f8e33ff */
[----:B------:R-:W-:Y:S01]  /*4b30*/  LOP3.LUT R4, RZ, UR4, RZ, 0x33, !PT ;  /* 0x00000004ff047c12 */ /* 0x000fe2000f8e33ff */
[----:B------:R-:W-:Y:S02]  /*4b40*/  VOTEU.ANY UR4, UPT, PT ;  /* 0x0000000000047886 */ /* 0x000fe400038e0100 */
[----:B------:R-:W-:Y:S01]  /*4b50*/  UFLO.U32 UR4, UR4 ;  /* 0x00000004000472bd */ /* 0x000fe200080e0000 */
[----:B------:R-:W2:Y:S01]  /*4b60*/  REDUX UR6, R4 ;  /* 0x00000000040673c4 */ /* 0x000ea20000000000 */
[----:B------:R-:W-:-:S06]  /*4b70*/  IMAD.U32 R0, RZ, RZ, UR5 ;  /* 0x00000005ff007e24 */ /* 0x000fcc000f8e00ff */
[----:B------:R4:W-:Y:S01]  /*4b80*/  UTCATOMSWS.AND URZ, UR5 ;  /* 0x0000000500ff79e3 */ /* 0x0009e20008000000 */
[----:B------:R-:W3:Y:S01]  /*4b90*/  REDUX UR7, R0 ;  /* 0x00000000000773c4 */ /* 0x000ee20000000000 */
[----:B-1----:R-:W-:Y:S01]  /*4ba0*/  ISETP.EQ.U32.AND P0, PT, R2, UR4, PT ;  /* 0x0000000402007c0c */ /* 0x002fe2000bf02070 */
[----:B--2---:R-:W-:Y:S01]  /*4bb0*/  IMAD.U32 R2, RZ, RZ, UR6 ;  /* 0x00000006ff027e24 */ /* 0x004fe2000f8e00ff */
[----:B---3--:R-:W-:-:S11]  /*4bc0*/  MOV R3, UR7 ;  /* 0x0000000700037c02 */ /* 0x008fd60008000f00 */
[----:B------:R4:W-:Y:S04]  /*4bd0*/  @P0 ATOMS.AND RZ, [UR8+0x14], R3 ;  /* 0x00001403ffff098c */ /* 0x0009e8000a800008 */
[----:B------:R4:W-:Y:S01]  /*4be0*/  @P0 ATOMS.AND RZ, [UR8+0x18], R2 ;  /* 0x00001802ffff098c */ /* 0x0009e2000a800008 */
[----:B------:R-:W-:Y:S05]  /*4bf0*/  BRA `(.L_x_97) ;  /* 0x0000000000147947 */ /* 0x000fea0003800000 */
.L_x_96:
[----:B------:R-:W-:Y:S02]  /*4c00*/  MOV R2, 0x4c20 ;  /* 0x00004c2000027802 */ /* 0x000fe40000000f00 */
[----:B---3-5:R-:W-:Y:S05]  /*4c10*/  CALL.REL.NOINC `($__internal_0_$__cuda_sm10x_tcgen05_guardrail_trap_col_being_dealloced_not_returned_by_alloc) ;  /* 0x0000006800cc7944 */ /* 0x028fea0003c00000 */
[----:B------:R-:W-:Y:S05]  /*4c20*/  BRA `(.L_x_97) ;  /* 0x0000000000087947 */ /* 0x000fea0003800000 */
.L_x_95:
[----:B------:R-:W-:Y:S02]  /*4c30*/  MOV R2, 0x4c50 ;  /* 0x00004c5000027802 */ /* 0x000fe40000000f00 */
[----:B---3-5:R-:W-:Y:S05]  /*4c40*/  CALL.REL.NOINC `($__internal_2_$__cuda_sm10x_tcgen05_guardrail_trap_unallocated_columns_being_dealloced) ;  /* 0x0000006800d87944 */ /* 0x028fea0003c00000 */
.L_x_97:
[----:B------:R-:W-:Y:S01]  /*4c50*/  NOP ;  /* 0x0000000000007918 */ /* 0x000fe20000000000 */
[----:B----4-:R-:W-:Y:S05]  /*4c60*/  EXIT ;  /* 0x000000000000794d */ /* 0x010fea0003800000 */
.L_x_68:
[----:B------:R-:W-:-:S09]  /*4c70*/  UISETP.NE.OR UP0, UPT, UR13, 0x3, !UP3 ;  /* 0x000000030d00788c */ /* 0x000fd2000df05670 */
[----:B------:R-:W-:Y:S05]  /*4c80*/  BRA.U UP0, `(.L_x_98) ;  /* 0x0000001100c87547 */ /* 0x000fea000b800000 */
[----:B------:R-:W1:Y:S01]  /*4c90*/  S2UR UR10, SR_CgaCtaId ;  /* 0x00000000000a79c3 */ /* 0x000e620000008800 */
[----:B------:R-:W2:Y:S01]  /*4ca0*/  LDCU UR31, c[0x0][0x370] ;  /* 0x00006e00ff1f77ac */ /* 0x000ea20008000800 */
[----:B------:R-:W-:Y:S02]  /*4cb0*/  HFMA2 R13, -RZ, RZ, 0, 0 ;  /* 0x00000000ff0d7431 */ /* 0x000fe400000001ff */
[----:B------:R-:W-:Y:S01]  /*4cc0*/  IMAD.MOV.U32 R15, RZ, RZ, 0x1 ;  /* 0x00000001ff0f7424 */ /* 0x000fe200078e00ff */
[----:B------:R-:W-:Y:S01]  /*4cd0*/  MOV R7, 0x2000 ;  /* 0x0000200000077802 */ /* 0x000fe20000000f00 */
[----:B------:R-:W2:Y:S01]  /*4ce0*/  LDCU.128 UR48, c[0x0][0xb10] ;  /* 0x00016200ff3077ac */ /* 0x000ea20008000c00 */
[----:B------:R-:W-:Y:S01]  /*4cf0*/  IMAD.MOV.U32 R14, RZ, RZ, RZ ;  /* 0x000000ffff0e7224 */ /* 0x000fe200078e00ff */
[----:B------:R-:W3:Y:S01]  /*4d00*/  LDC.64 R16, c[0x0][0x348] ;  /* 0x0000d200ff107b82 */ /* 0x000ee20000000a00 */
[----:B------:R-:W4:Y:S01]  /*4d10*/  LDCU UR30, c[0x0][0x374] ;  /* 0x00006e80ff1e77ac */ /* 0x000f220008000800 */
[----:B------:R-:W1:Y:S06]  /*4d20*/  LDCU UR15, c[0x0][0xb0c] ;  /* 0x00016180ff0f77ac */ /* 0x000e6c0008000800 */
[----:B------:R-:W3:Y:S01]  /*4d30*/  LDC.64 R2, c[0x0][0x888] ;  /* 0x00022200ff027b82 */ /* 0x000ee20000000a00 */
[----:B------:R-:W3:Y:S01]  /*4d40*/  LDCU UR54, c[0x0][0xb20] ;  /* 0x00016400ff3677ac */ /* 0x000ee20008000800 */
[----:B------:R-:W3:Y:S06]  /*4d50*/  LDCU UR4, c[0x0][0xb30] ;  /* 0x00016600ff0477ac */ /* 0x000eec0008000800 */
[----:B------:R-:W3:Y:S01]  /*4d60*/  LDC.64 R4, c[0x0][0x890] ;  /* 0x00022400ff047b82 */ /* 0x000ee20000000a00 */
[----:B------:R-:W-:Y:S01]  /*4d70*/  UMOV UR21, 0x400 ;  /* 0x0000040000157882 */ /* 0x000fe20000000000 */
[----:B--2---:R-:W-:-:S02]  /*4d80*/  UIMAD.WIDE.U32 UR6, UR31, UR48, URZ ;  /* 0x000000301f0672a5 */ /* 0x004fc4000f8e00ff */
[----:B----4-:R-:W-:Y:S02]  /*4d90*/  UIMAD.WIDE.U32 UR8, UR30, UR51, URZ ;  /* 0x000000331e0872a5 */ /* 0x010fe4000f8e00ff */
[----:B-1----:R-:W-:Y:S02]  /*4da0*/  ULEA UR21, UR10, UR21, 0x18 ;  /* 0x000000150a157291 */ /* 0x002fe4000f8ec0ff */
[----:B------:R-:W-:Y:S02]  /*4db0*/  UPLOP3.LUT UP2, UPT, UPT, UPT, UPT, 0x40, 0x4 ;  /* 0x000000000004789c */ /* 0x000fe40003f4e870 */
[----:B------:R-:W-:Y:S02]  /*4dc0*/  UIADD3 UR37, UPT, UPT, UR21, 0x118, URZ ;  /* 0x0000011815257890 */ /* 0x000fe4000fffe0ff */
[----:B------:R-:W-:Y:S02]  /*4dd0*/  UIADD3 UR41, UPT, UPT, UR21, 0x100, URZ ;  /* 0x0000010015297890 */ /* 0x000fe4000fffe0ff */
[----:B------:R-:W-:-:S02]  /*4de0*/  UIADD3 UR33, UPT, UPT, UR21, 0x108, URZ ;  /* 0x0000010815217890 */ /* 0x000fc4000fffe0ff */
[----:B------:R-:W-:Y:S01]  /*4df0*/  UIADD3 UR25, UPT, UPT, UR21, 0x110, URZ ;  /* 0x0000011015197890 */ /* 0x000fe2000fffe0ff */
[----:B------:R-:W-:Y:S01]  /*4e00*/  UMOV UR6, UR7 ;  /* 0x0000000700067c82 */ /* 0x000fe20008000000 */
[----:B------:R-:W-:Y:S01]  /*4e10*/  UMOV UR47, UR9 ;  /* 0x00000009002f7c82 */ /* 0x000fe20008000000 */
[----:B------:R-:W-:Y:S02]  /*4e20*/  UISETP.GE.AND UP0, UPT, UR45, 0x1, UPT ;  /* 0x000000012d00788c */ /* 0x000fe4000bf06270 */
[----:B------:R-:W-:Y:S01]  /*4e30*/  UISETP.NE.AND UP4, UPT, UR45, 0x1, UPT ;  /* 0x000000012d00788c */ /* 0x000fe2000bf85270 */
[----:B------:R-:W1:Y:S01]  /*4e40*/  LDCU.64 UR22, c[0x0][0xb28] ;  /* 0x00016500ff1677ac */ /* 0x000e620008000a00 */
[----:B------:R-:W-:Y:S02]  /*4e50*/  UISETP.NE.AND UP6, UPT, UR15, 0x1, UPT ;  /* 0x000000010f00788c */ /* 0x000fe4000bfc5270 */
[----:B------:R-:W-:Y:S02]  /*4e60*/  UISETP.NE.AND UP5, UPT, UR50, 0x1, UPT ;  /* 0x000000013200788c */ /* 0x000fe4000bfa5270 */
[----:B------:R-:W-:-:S02]  /*4e70*/  UPRMT UR37, UR10, 0x654, UR37 ;  /* 0x000006540a257896 */ /* 0x000fc40008000025 */
[----:B------:R-:W-:Y:S02]  /*4e80*/  USHF.R.U32.HI UR52, URZ, UR49, UR6 ;  /* 0x00000031ff347299 */ /* 0x000fe40008011606 */
[----:B------:R-:W-:Y:S02]  /*4e90*/  UPRMT UR46, UR10, 0x654, UR41 ;  /* 0x000006540a2e7896 */ /* 0x000fe40008000029 */
[----:B------:R-:W-:Y:S02]  /*4ea0*/  UPRMT UR39, UR10, 0x654, UR33 ;  /* 0x000006540a277896 */ /* 0x000fe40008000021 */
[----:B------:R-:W-:Y:S02]  /*4eb0*/  UPRMT UR38, UR10, 0x654, UR25 ;  /* 0x000006540a267896 */ /* 0x000fe40008000019 */
[----:B---3--:R-:W-:Y:S02]  /*4ec0*/  USHF.R.U32.HI UR47, URZ, UR54, UR47 ;  /* 0x00000036ff2f7299 */ /* 0x008fe4000801162f */
[----:B------:R-:W-:-:S11]  /*4ed0*/  UISETP.NE.AND UP3, UPT, UR4, 0x1, UPT ;  /* 0x000000010400788c */ /* 0x000fd6000bf65270 */
.L_x_109:
[C---:B------:R-:W-:Y:S02]  /*4ee0*/  LEA R12, R14.reuse, UR21, 0x3 ;  /* 0x000000150e0c7c11 */ /* 0x040fe4000f8e18ff */
[----:B------:R-:W-:Y:S02]  /*4ef0*/  SHF.L.U32 R9, R13, 0x1f, RZ ;  /* 0x0000001f0d097819 */ /* 0x000fe400000006ff */
[----:B------:R-:W-:Y:S02]  /*4f00*/  LEA R10, R14, UR21, 0x4 ;  /* 0x000000150e0a7c11 */ /* 0x000fe4000f8e20ff */
[----:B------:R-:W2:Y:S02]  /*4f10*/  SYNCS.PHASECHK.TRANS64.TRYWAIT P0, [R12+URZ+0x150], R9 ;  /* 0x000150090c0075a7 */ /* 0x000ea400080011ff */
[----:B--23--:R-:W-:Y:S05]  /*4f20*/  @!P0 BRA `(.L_x_99) ;  /* 0x0000006000b88947 */ /* 0x00cfea0003800000 */
.L_x_216:
[----:B--2---:R-:W2:Y:S01]  /*4f30*/  LDS.128 R8, [R10+0x1e0] ;  /* 0x0001e0000a087984 */ /* 0x004ea20000000c00 */
[----:B------:R-:W-:Y:S01]  /*4f40*/  UISETP.GE.AND UP0, UPT, UR45, 0x1, UPT ;  /* 0x000000012d00788c */ /* 0x000fe2000bf06270 */
[----:B------:R-:W-:Y:S01]  /*4f50*/  @!PT LDS RZ, [RZ] ;  /* 0x00000000fffff984 */ /* 0x000fe20000000800 */
[----:B------:R-:W-:Y:S01]  /*4f60*/  @!PT LDS RZ, [RZ] ;  /* 0x00000000fffff984 */ /* 0x000fe20000000800 */
[----:B------:R-:W-:Y:S01]  /*4f70*/  @!PT LDS RZ, [RZ] ;  /* 0x00000000fffff984 */ /* 0x000fe20000000800 */
[----:B------:R-:W-:Y:S01]  /*4f80*/  @!PT LDS RZ, [RZ] ;  /* 0x00000000fffff984 */ /* 0x000fe20000000800 */
[----:B------:R3:W-:Y:S06]  /*4f90*/  MEMBAR.ALL.CTA ;  /* 0x0000000000007992 */ /* 0x0007ec0000008000 */
[----:B---3--:R-:W3:Y:S01]  /*4fa0*/  FENCE.VIEW.ASYNC.S ;  /* 0x00000000000073c6 */ /* 0x008ee20000000000 */
[----:B--2---:R-:W-:Y:S11]  /*4fb0*/  LOP3.LUT P0, RZ, R10, 0x1, RZ, 0xc0, !PT ;  /* 0x000000010aff7812 */ /* 0x004ff6000780c0ff */
[----:B------:R-:W-:Y:S02]  /*4fc0*/  @!UPT UIADD3 URZ, UPT, UPT, URZ, URZ, URZ ;  /* 0x000000fffffff290 */ /* 0x000fe4000fffe0ff */
[----:B---3--:R-:W-:Y:S01]  /*4fd0*/  VOTEU.ANY UP1, P0 ;  /* 0x0000000000ff7886 */ /* 0x008fe20000020100 */
[----:B------:R-:W-:Y:S11]  /*4fe0*/  PLOP3.LUT P0, PT, PT, PT, UP1, 0x80, 0x8 ;  /* 0x000000000008781c */ /* 0x000ff60003f0f018 */
[----:B------:R-:W-:Y:S02]  /*4ff0*/  @!UPT UIADD3 URZ, UPT, UPT, URZ, URZ, URZ ;  /* 0x000000fffffff290 */ /* 0x000fe4000fffe0ff */
[----:B------:R-:W-:Y:S02]  /*5000*/  @P0 SHF.R.U32.HI R0, RZ, 0x10, R9 ;  /* 0x00000010ff000819 */ /* 0x000fe40000011609 */
[----:B------:R-:W-:Y:S02]  /*5010*/  @P0 MOV R6, R8 ;  /* 0x0000000800060202 */ /* 0x000fe40000000f00 */
[----:B------:R-:W-:Y:S01]  /*5020*/  @P0 R2UR UR4, R0 ;  /* 0x00000000000402ca */ /* 0x000fe200000e0000 */
[----:B------:R-:W-:Y:S01]  /*5030*/  VIADD R0, R12, 0x160 ;  /* 0x000001600c007836 */ /* 0x000fe20000000000 */
[----:B------:R-:W-:Y:S02]  /*5040*/  @P0 LOP3.LUT R8, R9, 0xffff, RZ, 0xc0, !PT ;  /* 0x0000ffff09080812 */ /* 0x000fe400078ec0ff */
[----:B------:R-:W-:Y:S02]  /*5050*/  @P0 R2UR UR6, R6 ;  /* 0x00000000060602ca */ /* 0x000fe400000e0000 */
[----:B------:R-:W-:Y:S02]  /*5060*/  PRMT R0, RZ, 0x654, R0 ;  /* 0x00000654ff007816 */ /* 0x000fe40000000000 */
[----:B------:R-:W-:Y:S02]  /*5070*/  @P0 R2UR UR5, R8 ;  /* 0x00000000080502ca */ /* 0x000fe400000e0000 */
[----:B------:R2:W-:Y:S03]  /*5080*/  SYNCS.ARRIVE.TRANS64.RED.A1T0 RZ, [R0+URZ], RZ ;  /* 0x000000ff00ff79a7 */ /* 0x0005e600081004ff */
[----:B------:R-:W-:Y:S04]  /*5090*/  @UP1 UMOV UR29, UR4 ;  /* 0x00000004001d1c82 */ /* 0x000fe80008000000 */
[----:B------:R-:W-:Y:S04]  /*50a0*/  @UP1 UMOV UR14, UR6 ;  /* 0x00000006000e1c82 */ /* 0x000fe80008000000 */
[----:B------:R-:W-:Y:S01]  /*50b0*/  @UP1 UMOV UR13, UR5 ;  /* 0x00000005000d1c82 */ /* 0x000fe20008000000 */
[----:B------:R-:W-:Y:S05]  /*50c0*/  BRA.U !UP0, `(.L_x_100) ;  /* 0x0000000108a47547 */ /* 0x000fea000b800000 */
[----:B------:R-:W-:Y:S02]  /*50d0*/  UIMAD.WIDE.U32 UR16, UR13, UR51, URZ ;  /* 0x000000330d1072a5 */ /* 0x000fe4000f8e00ff */
[----:B------:R-:W-:Y:S02]  /*50e0*/  UIMAD.WIDE.U32 UR18, UR14, UR48, URZ ;  /* 0x000000300e1272a5 */ /* 0x000fe4000f8e00ff */
[----:B------:R-:W-:Y:S02]  /*50f0*/  USEL UR4, UR30, UR47, !UP5 ;  /* 0x0000002f1e047287 */ /* 0x000fe4000e800000 */
[----:B------:R-:W-:Y:S02]  /*5100*/  USEL UR7, UR31, UR52, !UP6 ;  /* 0x000000341f077287 */ /* 0x000fe4000f000000 */
[----:B-1----:R-:W-:Y:S02]  /*5110*/  UIMAD.WIDE.U32 UR8, UR4, UR22, URZ ;  /* 0x00000016040872a5 */ /* 0x002fe4000f8e00ff */
[----:B------:R-:W-:Y:S01]  /*5120*/  UIMAD.WIDE.U32 UR10, UR7, UR22, URZ ;  /* 0x00000016070a72a5 */ /* 0x000fe2000f8e00ff */
[----:B------:R-:W-:Y:S02]  /*5130*/  UMOV UR5, UR17 ;  /* 0x0000001100057c82 */ /* 0x000fe40008000000 */
[----:B------:R-:W-:Y:S03]  /*5140*/  USHF.R.U32.HI UR6, URZ, UR54, UR5 ;  /* 0x00000036ff067299 */ /* 0x000fe60008011605 */
[----:B------:R-:W-:Y:S01]  /*5150*/  UMOV UR5, UR19 ;  /* 0x0000001300057c82 */ /* 0x000fe20008000000 */
[----:B------:R-:W-:Y:S02]  /*5160*/  USEL UR6, UR13, UR6, !UP5 ;  /* 0x000000060d067287 */ /* 0x000fe4000e800000 */
[----:B------:R-:W-:Y:S03]  /*5170*/  USHF.R.U32.HI UR12, URZ, UR49, UR5 ;  /* 0x00000031ff0c7299 */ /* 0x000fe60008011605 */
[----:B------:R-:W-:Y:S02]  /*5180*/  UMOV UR5, UR9 ;  /* 0x0000000900057c82 */ /* 0x000fe40008000000 */
[----:B------:R-:W-:Y:S03]  /*5190*/  @UP4 USHF.R.U32.HI UR4, URZ, UR23, UR5 ;  /* 0x00000017ff044299 */ /* 0x000fe60008011605 */
[----:B------:R-:W-:Y:S01]  /*51a0*/  UMOV UR5, UR11 ;  /* 0x0000000b00057c82 */ /* 0x000fe20008000000 */
[----:B------:R-:W-:Y:S02]  /*51b0*/  UIMAD UR4, UR45, UR4, URZ ;  /* 0x000000042d0472a4 */ /* 0x000fe4000f8e02ff */
[----:B------:R-:W-:Y:S02]  /*51c0*/  @UP4 USHF.R.U32.HI UR7, URZ, UR23, UR5 ;  /* 0x00000017ff074299 */ /* 0x000fe40008011605 */
[----:B------:R-:W-:Y:S02]  /*51d0*/  UIMAD.WIDE.U32 UR10, UR6, UR22, URZ ;  /* 0x00000016060a72a5 */ /* 0x000fe4000f8e00ff */
[----:B------:R-:W-:Y:S02]  /*51e0*/  USEL UR5, UR14, UR12, !UP6 ;  /* 0x0000000c0e057287 */ /* 0x000fe4000f000000 */
[----:B------:R-:W-:Y:S02]  /*51f0*/  UIMAD UR8, UR45, UR7, URZ ;  /* 0x000000072d0872a4 */ /* 0x000fe4000f8e02ff */
[----:B------:R-:W-:Y:S03]  /*5200*/  UISETP.GE.AND UP0, UPT, UR6, UR4, UPT ;  /* 0x000000040600728c */ /* 0x000fe6000bf06270 */
[----:B------:R-:W-:Y:S01]  /*5210*/  UMOV UR4, UR11 ;  /* 0x0000000b00047c82 */ /* 0x000fe20008000000 */
[----:B------:R-:W-:Y:S02]  /*5220*/  UISETP.GE.OR UP0, UPT, UR5, UR8, UP0 ;  /* 0x000000080500728c */ /* 0x000fe40008706670 */
[----:B------:R-:W-:Y:S02]  /*5230*/  USHF.R.U32.HI UR4, URZ, UR23, UR4 ;  /* 0x00000017ff047299 */ /* 0x000fe40008011604 */
[----:B------:R-:W-:Y:S02]  /*5240*/  UIMAD.WIDE.U32 UR8, UR5, UR22, URZ ;  /* 0x00000016050872a5 */ /* 0x000fe4000f8e00ff */
[----:B------:R-:W-:Y:S04]  /*5250*/  USEL UR10, UR6, UR4, !UP4 ;  /* 0x00000004060a7287 */ /* 0x000fe8000e000000 */
[----:B------:R-:W-:Y:S01]  /*5260*/  UIADD3 UR11, UPT, UPT, -UR10, URZ, URZ ;  /* 0x000000ff0a0b7290 */ /* 0x000fe2000fffe1ff */
[----:B------:R-:W-:Y:S02]  /*5270*/  @!UP0 UMOV UR4, UR9 ;  /* 0x0000000900048c82 */ /* 0x000fe40008000000 */
[----:B------:R-:W-:Y:S02]  /*5280*/  @!UP0 USHF.R.U32.HI UR4, URZ, UR23, UR4 ;  /* 0x00000017ff048299 */ /* 0x000fe40008011604 */
[----:B------:R-:W-:Y:S02]  /*5290*/  UIMAD UR8, UR45, UR11, UR6 ;  /* 0x0000000b2d0872a4 */ /* 0x000fe4000f8e0206 */
[----:B------:R-:W-:Y:S04]  /*52a0*/  @!UP0 USEL UR4, UR5, UR4, !UP4 ;  /* 0x0000000405048287 */ /* 0x000fe8000e000000 */
[----:B------:R-:W-:Y:S02]  /*52b0*/  @!UP0 UIMAD UR7, UR7, UR8, UR4 ;  /* 0x00000008070782a4 */ /* 0x000fe4000f8e0204 */
[----:B------:R-:W-:Y:S02]  /*52c0*/  @!UP0 UIADD3 UR9, UPT, UPT, UR10, -UR4, URZ ;  /* 0x800000040a098290 */ /* 0x000fe4000fffe0ff */
[----:B------:R-:W-:Y:S02]  /*52d0*/  UIADD3 UR8, UPT, UPT, -UR6, URZ, URZ ;  /* 0x000000ff06087290 */ /* 0x000fe4000fffe1ff */
[----:B------:R-:W-:Y:S02]  /*52e0*/  UIADD3 UR4, UPT, UPT, -UR5, URZ, URZ ;  /* 0x000000ff05047290 */ /* 0x000fe4000fffe1ff */
[----:B------:R-:W-:Y:S03]  /*52f0*/  @!UP0 UIMAD UR6, UR9, UR45, UR5 ;  /* 0x0000002d090682a4 */ /* 0x000fe6000f8e0205 */
[----:B------:R-:W-:Y:S01]  /*5300*/  @!UP0 UMOV UR5, UR7 ;  /* 0x0000000700058c82 */ /* 0x000fe20008000000 */
[----:B------:R-:W-:Y:S02]  /*5310*/  UIMAD UR7, UR15, UR4, UR14 ;  /* 0x000000040f0772a4 */ /* 0x000fe4000f8e020e */
[----:B------:R-:W-:Y:S02]  /*5320*/  UIMAD UR4, UR50, UR8, UR13 ;  /* 0x00000008320472a4 */ /* 0x000fe4000f8e020d */
[----:B------:R-:W-:Y:S02]  /*5330*/  UIMAD UR14, UR5, UR15, UR7 ;  /* 0x0000000f050e72a4 */ /* 0x000fe4000f8e0207 */
[----:B------:R-:W-:Y:S11]  /*5340*/  UIMAD UR13, UR6, UR50, UR4 ;  /* 0x00000032060d72a4 */ /* 0x000ff6000f8e0204 */
[----:B------:R-:W-:Y:S01]  /*5350*/  @!UPT UIADD3 URZ, UPT, UPT, URZ, URZ, URZ ;  /* 0x000000fffffff290 */ /* 0x000fe2000fffe0ff */
.L_x_100:
[----:B------:R-:W3:Y:S01]  /*5360*/  @!UP3 LDCU.128 UR8, c[0x0][0xb10] ;  /* 0x00016200ff08b7ac */ /* 0x000ee20008000c00 */
[C---:B------:R-:W-:Y:S02]  /*5370*/  ISETP.NE.U32.AND P1, PT, R4.reuse, RZ, PT ;  /* 0x000000ff0400720c */ /* 0x040fe40003f25070 */
[----:B------:R-:W-:Y:S02]  /*5380*/  ISETP.NE.U32.AND P0, PT, R4, RZ, PT ;  /* 0x000000ff0400720c */ /* 0x000fe40003f05070 */
[C---:B------:R-:W-:Y:S02]  /*5390*/  ISETP.NE.AND.EX P1, PT, R5.reuse, RZ, PT, P1 ;  /* 0x000000ff0500720c */ /* 0x040fe40003f25310 */
[----:B------:R-:W-:Y:S01]  /*53a0*/  ISETP.NE.AND.EX P0, PT, R5, RZ, PT, P0 ;  /* 0x000000ff0500720c */ /* 0x000fe20003f05300 */
[----:B------:R-:W4:Y:S01]  /*53b0*/  @!UP3 LDCU UR5, c[0x0][0xb0c] ;  /* 0x00016180ff05b7ac */ /* 0x000f220008000800 */
[----:B------:R-:W-:Y:S01]  /*53c0*/  SHF.L.U32 R9, R15, 0x1f, RZ ;  /* 0x0000001f0f097819 */ /* 0x000fe200000006ff */
[----:B------:R-:W-:Y:S02]  /*53d0*/  USHF.L.U32 UR42, UR32, 0x8, URZ ;  /* 0x00000008202a7899 */ /* 0x000fe400080006ff */
[----:B------:R-:W-:Y:S02]  /*53e0*/  USHF.L.U32 UR43, UR20, 0x6, URZ ;  /* 0x00000006142b7899 */ /* 0x000fe400080006ff */
[----:B---3--:R-:W-:Y:S07]  /*53f0*/  UIMAD.WIDE.U32 UR6, UR14, UR8, URZ ;  /* 0x000000080e0672a5 */ /* 0x008fee000f8e00ff */
[----:B------:R-:W-:Y:S01]  /*5400*/  @!UP3 UMOV UR4, UR7 ;  /* 0x000000070004bc82 */ /* 0x000fe20008000000 */
[----:B----4-:R-:W-:Y:S02]  /*5410*/  @!UP3 UISETP.NE.AND UP0, UPT, UR5, 0x1, UPT ;  /* 0x000000010500b88c */ /* 0x010fe4000bf05270 */
[----:B------:R-:W-:Y:S02]  /*5420*/  @!UP3 USHF.R.U32.HI UR4, URZ, UR9, UR4 ;  /* 0x00000009ff04b299 */ /* 0x000fe40008011604 */
[----:B------:R-:W-:Y:S02]  /*5430*/  UIMAD.WIDE.U32 UR6, UR13, UR11, URZ ;  /* 0x0000000b0d0672a5 */ /* 0x000fe4000f8e00ff */
[----:B------:R-:W-:Y:S02]  /*5440*/  @!UP3 USEL UR8, UR14, UR4, !UP0 ;  /* 0x000000040e08b287 */ /* 0x000fe4000c000000 */
[----:B------:R-:W-:Y:S03]  /*5450*/  @!UP3 UISETP.NE.AND UP0, UPT, UR10, 0x1, UPT ;  /* 0x000000010a00b88c */ /* 0x000fe6000bf05270 */
[----:B------:R-:W-:Y:S02]  /*5460*/  @!UP3 UMOV UR6, UR7 ;  /* 0x000000070006bc82 */ /* 0x000fe40008000000 */
[----:B------:R-:W3:Y:S02]  /*5470*/  @!UP3 LDCU UR4, c[0x0][0xb20] ;  /* 0x00016400ff04b7ac */ /* 0x000ee40008000800 */
[----:B---3--:R-:W-:Y:S04]  /*5480*/  @!UP3 USHF.R.U32.HI UR6, URZ, UR4, UR6 ;  /* 0x00000004ff06b299 */ /* 0x008fe80008011606 */
[----:B------:R-:W-:Y:S04]  /*5490*/  @!UP3 USEL UR6, UR13, UR6, !UP0 ;  /* 0x000000060d06b287 */ /* 0x000fe8000c000000 */
[----:B------:R-:W-:Y:S02]  /*54a0*/  @!UP3 UIADD3 UR4, UPT, UPT, -UR8, UR6, URZ ;  /* 0x000000060804b290 */ /* 0x000fe4000fffe1ff */
[----:B------:R-:W-:Y:S02]  /*54b0*/  @!UP3 UIADD3 UR6, UPT, UPT, UR8, -UR6, URZ ;  /* 0x800000060806b290 */ /* 0x000fe4000fffe0ff */
[----:B------:R-:W-:Y:S02]  /*54c0*/  @!UP3 UIMAD UR14, UR4, UR5, UR14 ;  /* 0x00000005040eb2a4 */ /* 0x000fe4000f8e020e */
[----:B------:R-:W-:Y:S01]  /*54d0*/  @!UP3 UIMAD UR13, UR6, UR10, UR13 ;  /* 0x0000000a060db2a4 */ /* 0x000fe2000f8e020d */
[----:B------:R-:W-:Y:S11]  /*54e0*/  BRA.U UP2, `(.L_x_101) ;  /* 0x0000000102107547 */ /* 0x000ff6000b800000 */
[----:B--2---:R-:W-:Y:S04]  /*54f0*/  MOV R0, UR53 ;  /* 0x0000003500007c02 */ /* 0x004fe80008000f00 */
[----:B------:R-:W-:Y:S04]  /*5500*/  SHF.L.U32 R11, R0, 0x1f, RZ ;  /* 0x0000001f000b7819 */ /* 0x000fe800000006ff */
[----:B------:R-:W2:Y:S02]  /*5510*/  SYNCS.PHASECHK.TRANS64.TRYWAIT P2, [UR21+0x148], R11 ;  /* 0x0001480bff0075a7 */ /* 0x000ea40008041115 */
[----:B--2---:R-:W-:Y:S05]  /*5520*/  @!P2 BRA `(.L_x_102) ;  /* 0x0000005c004ca947 */ /* 0x004fea0003800000 */
.L_x_101:
[----:B------:R-:W-:Y:S05]  /*5530*/  @!P1 BRA `(.L_x_103) ;  /* 0x0000000000309947 */ /* 0x000fea0003800000 */
[----:B------:R-:W-:Y:S01]  /*5540*/  ISETP.NE.U32.AND P1, PT, R2, RZ, PT ;  /* 0x000000ff0200720c */ /* 0x000fe20003f25070 */
[----:B------:R-:W3:Y:S01]  /*5550*/  LDCU.64 UR4, c[0x0][0x358] ;  /* 0x00006b00ff0477ac */ /* 0x000ee20008000a00 */
[----:B------:R-:W-:Y:S02]  /*5560*/  IMAD.MOV.U32 R80, RZ, RZ, 0x1 ;  /* 0x00000001ff507424 */ /* 0x000fe400078e00ff */
[----:B------:R-:W-:Y:S11]  /*5570*/  ISETP.NE.AND.EX P1, PT, R3, RZ, PT, P1 ;  /* 0x000000ff0300720c */ /* 0x000ff60003f25310 */
[----:B------:R-:W-:Y:S02]  /*5580*/  @!UPT UIADD3 URZ, UPT, UPT, URZ, URZ, URZ ;  /* 0x000000fffffff290 */ /* 0x000fe4000fffe0ff */
[----:B--2---:R-:W2:Y:S01]  /*5590*/  @P1 LDC.64 R10, c[0x0][0x888] ;  /* 0x00022200ff0a1b82 */ /* 0x004ea20000000a00 */
[----:B------:R-:W-:Y:S04]  /*55a0*/  @P1 IMAD R0, R4, UR36, RZ ;  /* 0x0000002404001c24 */ /* 0x000fe8000f8e02ff */
[----:B--2---:R-:W-:Y:S04]  /*55b0*/  @P1 IMAD.WIDE R10, R0, 0x4, R10 ;  /* 0x00000004000a1825 */ /* 0x004fe800078e020a */
[----:B------:R-:W-:Y:S01]  /*55c0*/  HFMA2 R0, -RZ, RZ, 0, 5.9604644775390625e-08 ;  /* 0x00000001ff007431 */ /* 0x000fe200000001ff */
[----:B---3-5:R3:W5:Y:S04]  /*55d0*/  @P1 LDG.E R41, desc[UR4][R10.64] ;  /* 0x000000040a291981 */ /* 0x028768000c1e1900 */
[----:B------:R-:W-:Y:S01]  /*55e0*/  @!P1 PRMT R80, R0, 0x7610, R80 ;  /* 0x0000761000509816 */ /* 0x000fe20000000050 */
[----:B---3--:R-:W4:Y:S06]  /*55f0*/  @!P1 LDC R41, c[0x0][0x880] ;  /* 0x00022000ff299b82 */ /* 0x008f2c0000000800 */
.L_x_103:
[----:B----45:R-:W-:Y:S01]  /*5600*/  @!P0 FSETP.EQ.AND P1, PT, R41, RZ, PT ;  /* 0x000000ff2900820b */ /* 0x030fe20003f22000 */
[----:B------:R-:W-:Y:S01]  /*5610*/  @!UPT UIADD3 URZ, UPT, UPT, URZ, URZ, URZ ;  /* 0x000000fffffff290 */ /* 0x000fe2000fffe0ff */
[----:B------:R-:W-:Y:S11]  /*5620*/  @!P0 BRA `(.L_x_104) ;  /* 0x0000000000188947 */ /* 0x000ff60003800000 */
[----:B------:R-:W-:Y:S02]  /*5630*/  LOP3.LUT P0, RZ, R80, 0xff, RZ, 0xc0, !PT ;  /* 0x000000ff50ff7812 */ /* 0x000fe4000780c0ff */
[----:B------:R-:W-:Y:S04]  /*5640*/  ISETP.NE.U32.AND P1, PT, R2, RZ, PT ;  /* 0x000000ff0200720c */ /* 0x000fe80003f25070 */
[----:B------:R-:W-:Y:S04]  /*5650*/  ISETP.NE.AND.EX P1, PT, R3, RZ, PT, P1 ;  /* 0x000000ff0300720c */ /* 0x000fe80003f25310 */
[----:B------:R-:W-:Y:S03]  /*5660*/  PLOP3.LUT P1, PT, P1, PT, PT, 0x8, 0x80 ;  /* 0x000000000080781c */ /* 0x000fe60000f2e170 */
[----:B------:R-:W-:Y:S11]  /*5670*/  @P0 FSETP.EQ.AND P1, PT, R41, RZ, PT ;  /* 0x000000ff2900020b */ /* 0x000ff60003f22000 */
[----:B------:R-:W-:Y:S02]  /*5680*/  @!UPT UIADD3 URZ, UPT, UPT, URZ, URZ, URZ ;  /* 0x000000fffffff290 */ /* 0x000fe4000fffe0ff */
.L_x_104:
[----:B------:R-:W3:Y:S01]  /*5690*/  SYNCS.PHASECHK.TRANS64.TRYWAIT P2, [UR21+0x120], R9 ;  /* 0x00012009ff0075a7 */ /* 0x000ee20008041115 */
[----:B------:R-:W-:Y:S04]  /*56a0*/  ELECT P0, URZ, PT ;  /* 0x0000000000ff782f */ /* 0x000fe80003800000 */
[----:B------:R-:W-:Y:S11]  /*56b0*/  PLOP3.LUT P1, PT, P1, P0, PT, 0xf2, 0x2f ;  /* 0x00000000002f781c */ /* 0x000ff60000f21e72 */
[----:B------:R-:W-:Y:S02]  /*56c0*/  @!UPT UIADD3 URZ, UPT, UPT, URZ, URZ, URZ ;  /* 0x000000fffffff290 */ /* 0x000fe4000fffe0ff */
[----:B------:R-:W-:Y:S05]  /*56d0*/  @!P1 IADD3 R8, P0, PT, R16, 0x580, RZ ;  /* 0x0000058010089810 */ /* 0x000fea0007f1e0ff */
[----:B------:R-:W-:Y:S01]  /*56e0*/  @!P1 IMAD.X R6, RZ, RZ, R17, P0 ;  /* 0x000000ffff069224 */ /* 0x000fe200000e0611 */
[----:B---3--:R-:W-:Y:S07]  /*56f0*/  @!P2 BRA `(.L_x_105) ;  /* 0x0000005800f0a947 */ /* 0x008fee0003800000 */
.L_x_219:
[----:B------:R-:W-:Y:S01]  /*5700*/  @!P1 R2UR UR5, R8 ;  /* 0x00000000080592ca */ /* 0x000fe200000e0000 */
[----:B------:R-:W-:Y:S01]  /*5710*/  VOTEU.ALL UP0, P1 ;  /* 0x0000000000ff7886 */ /* 0x000fe20000800000 */
[----:B------:R-:W-:Y:S01]  /*5720*/  @!P1 R2UR UR4, R6 ;  /* 0x00000000060492ca */ /* 0x000fe200000e0000 */
[----:B------:R-:W-:Y:S01]  /*5730*/  UMOV UR6, 0x0 ;  /* 0x0000000000067882 */ /* 0x000fe20000000000 */
[----:B------:R-:W-:Y:S01]  /*5740*/  UMOV UR7, 0x10000000 ;  /* 0x1000000000077882 */ /* 0x000fe20000000000 */
[----:B------:R-:W-:Y:S01]  /*5750*/  UMOV UR44, UR36 ;  /* 0x00000024002c7c82 */ /* 0x000fe20008000000 */
[----:B------:R-:W-:Y:S01]  /*5760*/  @!UP0 UIADD3 UR40, UPT, UPT, UR21, 0x400, URZ ;  /* 0x0000040015288890 */ /* 0x000fe2000fffe0ff */
[----:B--2---:R-:W-:Y:S01]  /*5770*/  @!P1 IMAD.MOV.U32 R0, RZ, RZ, 0x2000 ;  /* 0x00002000ff009424 */ /* 0x004fe200078e00ff */
[----:B------:R-:W-:Y:S01]  /*5780*/  @!UP0 UIADD3 UR10, UPT, UPT, UR42, 0x80, URZ ;  /* 0x000000802a0a8890 */ /* 0x000fe2000fffe0ff */
[----:B------:R-:W-:Y:S01]  /*5790*/  @!P1 IADD3 R8, P0, PT, R16, 0x580, RZ ;  /* 0x0000058010089810 */ /* 0x000fe20007f1e0ff */
[----:B------:R-:W-:Y:S01]  /*57a0*/  @!UP0 UIADD3 UR8, UPT, UPT, UR21, 0x1400, URZ ;  /* 0x0000140015088890 */ /* 0x000fe2000fffe0ff */
[----:B------:R-:W-:Y:S02]  /*57b0*/  VOTEU.ALL UP0, P1 ;  /* 0x0000000000ff7886 */ /* 0x000fe40000800000 */
[----:B------:R-:W-:Y:S01]  /*57c0*/  IMAD.U32 R10, RZ, RZ, UR5 ;  /* 0x00000005ff0a7e24 */ /* 0x000fe2000f8e00ff */
[----:B------:R-:W-:Y:S01]  /*57d0*/  UMOV UR9, UR41 ;  /* 0x0000002900097c82 */ /* 0x000fe20008000000 */
[----:B------:R-:W-:Y:S01]  /*57e0*/  IMAD.U32 R11, RZ, RZ, UR4 ;  /* 0x00000004ff0b7e24 */ /* 0x000fe2000f8e00ff */
[----:B------:R-:W-:Y:S01]  /*57f0*/  UMOV UR11, UR43 ;  /* 0x0000002b000b7c82 */ /* 0x000fe20008000000 */
[----:B------:R-:W-:Y:S01]  /*5800*/  UMOV UR12, UR36 ;  /* 0x00000024000c7c82 */ /* 0x000fe20008000000 */
[----:B------:R-:W-:Y:S01]  /*5810*/  @!P1 R2UR UR4, R10 ;  /* 0x000000000a0492ca */ /* 0x000fe200000e0000 */
[----:B------:R-:W-:Y:S01]  /*5820*/  @!P1 IMAD.X R6, RZ, RZ, R17, P0 ;  /* 0x000000ffff069224 */ /* 0x000fe200000e0611 */
[----:B------:R-:W-:Y:S11]  /*5830*/  @!P1 R2UR UR5, R11 ;  /* 0x000000000b0592ca */ /* 0x000ff600000e0000 */
[----:B------:R-:W-:Y:S02]  /*5840*/  @!UPT UIADD3 URZ, UPT, UPT, URZ, URZ, URZ ;  /* 0x000000fffffff290 */ /* 0x000fe4000fffe0ff */
[----:B------:R2:W-:Y:S01]  /*5850*/  @!UP0 UTMALDG.3D [UR40], [UR4], desc[UR6] ;  /* 0x00000628040085b4 */ /* 0x0005e20008011000 */
[----:B------:R-:W-:Y:S05]  /*5860*/  VOTEU.ALL UP0, P1 ;  /* 0x0000000000ff7886 */ /* 0x000fea0000800000 */
[----:B------:R2:W-:Y:S01]  /*5870*/  @!UP0 UTMALDG.3D [UR8], [UR4], desc[UR6] ;  /* 0x00000608040085b4 */ /* 0x0005e20008011000 */
[----:B------:R2:W-:Y:S01]  /*5880*/  @!P1 SYNCS.ARRIVE.TRANS64.RED.A0TR RZ, [UR21+0x100], R0 ;  /* 0x00010000ffff99a7 */ /* 0x0005e20008300415 */
[----:B------:R-:W-:Y:S01]  /*5890*/  SYNCS.ARRIVE.TRANS64.RED.A1T0 RZ, [UR46], RZ ;  /* 0x000000ffffff79a7 */ /* 0x000fe2000810042e */
[----:B------:R-:W3:Y:S02]  /*58a0*/  SYNCS.PHASECHK.TRANS64.TRYWAIT P2, [UR21+0x128], R9 ;  /* 0x00012809ff0075a7 */ /* 0x000ee40008041115 */
[----:B--23--:R-:W-:Y:S05]  /*58b0*/  @!P2 BRA `(.L_x_106) ;  /* 0x000000580098a947 */ /* 0x00cfea0003800000 */
.L_x_221:
        /* <DEDUP_REMOVED lines=10> */
[----:B------:R-:W-:Y:S02]  /*5960*/  @!UP0 UIADD3 UR10, UPT, UPT, UR42, 0xa0, URZ ;  /* 0x000000a02a0a8890 */ /* 0x000fe4000fffe0ff */
[----:B------:R-:W-:Y:S01]  /*5970*/  @!UP0 UIADD3 UR8, UPT, UPT, UR21, 0x3400, URZ ;  /* 0x0000340015088890 */ /* 0x000fe2000fffe0ff */
[----:B------:R-:W-:Y:S01]  /*5980*/  IMAD.U32 R10, RZ, RZ, UR5 ;  /* 0x00000005ff0a7e24 */ /* 0x000fe2000f8e00ff */
[----:B------:R-:W-:Y:S01]  /*5990*/  VOTEU.ALL UP0, P1 ;  /* 0x0000000000ff7886 */ /* 0x000fe20000800000 */
[----:B------:R-:W-:Y:S01]  /*59a0*/  IMAD.U32 R11, RZ, RZ, UR4 ;  /* 0x00000004ff0b7e24 */ /* 0x000fe2000f8e00ff */
[----:B------:R-:W-:Y:S01]  /*59b0*/  UMOV UR9, UR33 ;  /* 0x0000002100097c82 */ /* 0x000fe20008000000 */
[----:B------:R-:W-:Y:S01]  /*59c0*/  UMOV UR11, UR43 ;  /* 0x0000002b000b7c82 */ /* 0x000fe20008000000 */
[----:B------:R-:W-:Y:S01]  /*59d0*/  @!P1 R2UR UR4, R10 ;  /* 0x000000000a0492ca */ /* 0x000fe200000e0000 */
[----:B------:R-:W-:Y:S01]  /*59e0*/  UMOV UR12, UR36 ;  /* 0x00000024000c7c82 */ /* 0x000fe20008000000 */
[----:B------:R-:W-:Y:S01]  /*59f0*/  @!P1 R2UR UR5, R11 ;  /* 0x000000000b0592ca */ /* 0x000fe200000e0000 */
[----:B------:R-:W-:Y:S11]  /*5a00*/  @!P1 IMAD.X R6, RZ, RZ, R17, P0 ;  /* 0x000000ffff069224 */ /* 0x000ff600000e0611 */
[----:B------:R-:W-:Y:S01]  /*5a10*/  @!UPT UIADD3 URZ, UPT, UPT, URZ, URZ, URZ ;  /* 0x000000fffffff290 */ /* 0x000fe2000fffe0ff */
[----:B------:R2:W-:Y:S01]  /*5a20*/  @!UP0 UTMALDG.3D [UR32], [UR4], desc[UR6] ;  /* 0x00000620040085b4 */ /* 0x0005e20008011000 */
[----:B------:R-:W-:Y:S05]  /*5a30*/  VOTEU.ALL UP0, P1 ;  /* 0x0000000000ff7886 */ /* 0x000fea0000800000 */
[----:B------:R2:W-:Y:S01]  /*5a40*/  @!UP0 UTMALDG.3D [UR8], [UR4], desc[UR6] ;  /* 0x00000608040085b4 */ /* 0x0005e20008011000 */
[----:B------:R2:W-:Y:S01]  /*5a50*/  @!P1 SYNCS.ARRIVE.TRANS64.RED.A0TR RZ, [UR21+0x108], R0 ;  /* 0x00010800ffff99a7 */ /* 0x0005e20008300415 */
[----:B------:R-:W-:Y:S01]  /*5a60*/  SYNCS.ARRIVE.TRANS64.RED.A1T0 RZ, [UR39], RZ ;  /* 0x000000ffffff79a7 */ /* 0x000fe20008100427 */
[----:B------:R-:W3:Y:S02]  /*5a70*/  SYNCS.PHASECHK.TRANS64.TRYWAIT P2, [UR21+0x130], R9 ;  /* 0x00013009ff0075a7 */ /* 0x000ee40008041115 */
[----:B--23--:R-:W-:Y:S05]  /*5a80*/  @!P2 BRA `(.L_x_107) ;  /* 0x00000058003ca947 */ /* 0x00cfea0003800000 */
.L_x_223:
        /* <DEDUP_REMOVED lines=9> */
[----:B------:R-:W-:Y:S01]  /*5b20*/  VIADD R14, R14, 0x1 ;  /* 0x000000010e0e7836 */ /* 0x000fe20000000000 */
        /* <DEDUP_REMOVED lines=10> */
[----:B------:R-:W-:Y:S11]  /*5bd0*/  UMOV UR12, UR36 ;  /* 0x00000024000c7c82 */ /* 0x000ff60008000000 */
        /* <DEDUP_REMOVED lines=8> */
.L_x_225:
[----:B------:R-:W-:Y:S01]  /*5c60*/  UPLOP3.LUT UP2, UPT, UPT, UPT, UPT, 0x80, 0x8 ;  /* 0x000000000008789c */ /* 0x000fe20003f4f070 */
[----:B------:R-:W-:Y:S01]  /*5c70*/  @!P1 IADD3 R6, P0, PT, R16, 0x580, RZ ;  /* 0x0000058010069810 */ /* 0x000fe20007f1e0ff */
[----:B------:R-:W-:Y:S01]  /*5c80*/  UMOV UR6, 0x0 ;  /* 0x0000000000067882 */ /* 0x000fe20000000000 */
[----:B------:R-:W-:Y:S01]  /*5c90*/  UMOV UR7, 0x10000000 ;  /* 0x1000000000077882 */ /* 0x000fe20000000000 */
[----:B------:R-:W-:Y:S01]  /*5ca0*/  VOTEU.ALL UP0, P1 ;  /* 0x0000000000ff7886 */ /* 0x000fe20000800000 */
[----:B------:R-:W-:Y:S01]  /*5cb0*/  @!P1 R2UR UR5, R6 ;  /* 0x00000000060592ca */ /* 0x000fe200000e0000 */
[----:B--2---:R-:W-:Y:S01]  /*5cc0*/  @!P1 IMAD.X R0, RZ, RZ, R17, P0 ;  /* 0x000000ffff009224 */ /* 0x004fe200000e0611 */
[----:B------:R-:W-:Y:S01]  /*5cd0*/  UMOV UR19, UR43 ;  /* 0x0000002b00137c82 */ /* 0x000fe20008000000 */
[----:B------:R-:W-:Y:S01]  /*5ce0*/  UMOV UR20, UR36 ;  /* 0x0000002400147c82 */ /* 0x000fe20008000000 */
[----:B------:R-:W-:Y:S01]  /*5cf0*/  @!UP0 UIADD3 UR18, UPT, UPT, UR42, 0x60, URZ ;  /* 0x000000602a128890 */ /* 0x000fe2000fffe0ff */
[----:B------:R-:W-:Y:S01]  /*5d00*/  R2UR UR26, R82 ;  /* 0x00000000521a72ca */ /* 0x000fe200000e0000 */
[----:B------:R-:W-:Y:S01]  /*5d10*/  @!UP0 UIADD3 UR16, UPT, UPT, UR21, 0x6400, URZ ;  /* 0x0000640015108890 */ /* 0x000fe2000fffe0ff */
[----:B------:R-:W-:Y:S01]  /*5d20*/  @!P1 R2UR UR4, R0 ;  /* 0x00000000000492ca */ /* 0x000fe200000e0000 */
[----:B------:R-:W-:Y:S01]  /*5d30*/  @!UP0 UIADD3 UR17, UPT, UPT, UR21, 0x118, URZ ;  /* 0x0000011815118890 */ /* 0x000fe2000fffe0ff */
[----:B------:R-:W-:Y:S01]  /*5d40*/  R2UR UR24, R83 ;  /* 0x00000000531872ca */ /* 0x000fe200000e0000 */
[----:B------:R-:W-:Y:S01]  /*5d50*/  @!UP0 UIADD3 UR10, UPT, UPT, UR42, 0xe0, URZ ;  /* 0x000000e02a0a8890 */ /* 0x000fe2000fffe0ff */
[----:B------:R-:W-:Y:S01]  /*5d60*/  ISETP.NE.AND P0, PT, R14, 0x2, PT ;  /* 0x000000020e00780c */ /* 0x000fe20003f05270 */
[----:B------:R-:W-:Y:S01]  /*5d70*/  @!UP0 UIADD3 UR8, UPT, UPT, UR21, 0x7400, URZ ;  /* 0x0000740015088890 */ /* 0x000fe2000fffe0ff */
[----:B------:R-:W-:Y:S01]  /*5d80*/  IMAD.U32 R8, RZ, RZ, UR5 ;  /* 0x00000005ff087e24 */ /* 0x000fe2000f8e00ff */
[----:B------:R-:W-:Y:S01]  /*5d90*/  VOTEU.ALL UP0, P1 ;  /* 0x0000000000ff7886 */ /* 0x000fe20000800000 */
[----:B------:R-:W-:Y:S01]  /*5da0*/  UMOV UR11, UR43 ;  /* 0x0000002b000b7c82 */ /* 0x000fe20008000000 */
[----:B------:R-:W-:Y:S01]  /*5db0*/  UMOV UR12, UR36 ;  /* 0x00000024000c7c82 */ /* 0x000fe20008000000 */
[----:B------:R-:W-:Y:S01]  /*5dc0*/  UMOV UR9, UR17 ;  /* 0x0000001100097c82 */ /* 0x000fe20008000000 */
[----:B------:R-:W-:Y:S01]  /*5dd0*/  SEL R0, RZ, 0x1, P0 ;  /* 0x00000001ff007807 */ /* 0x000fe20000000000 */
[----:B------:R-:W-:Y:S01]  /*5de0*/  UIADD3 UR32, UPT, UPT, UR13, UR26, URZ ;  /* 0x0000001a0d207290 */ /* 0x000fe2000fffe0ff */
[----:B------:R-:W-:Y:S01]  /*5df0*/  IMAD.U32 R9, RZ, RZ, UR4 ;  /* 0x00000004ff097e24 */ /* 0x000fe2000f8e00ff */
[----:B------:R-:W-:Y:S01]  /*5e00*/  @!P1 R2UR UR4, R8 ;  /* 0x00000000080492ca */ /* 0x000fe200000e0000 */
[----:B------:R-:W-:Y:S01]  /*5e10*/  UMOV UR36, UR29 ;  /* 0x0000001d00247c82 */ /* 0x000fe20008000000 */
[----:B------:R-:W-:Y:S02]  /*5e20*/  LOP3.LUT R13, R13, R0, RZ, 0x3c, !PT ;  /* 0x000000000d0d7212 */ /* 0x000fe400078e3cff */
[----:B------:R-:W-:Y:S02]  /*5e30*/  @!P1 R2UR UR5, R9 ;  /* 0x00000000090592ca */ /* 0x000fe400000e0000 */
[----:B------:R-:W-:Y:S02]  /*5e40*/  LOP3.LUT R15, R15, 0x1, RZ, 0x3c, !PT ;  /* 0x000000010f0f7812 */ /* 0x000fe400078e3cff */
[----:B------:R-:W-:Y:S09]  /*5e50*/  SEL R14, R14, RZ, P0 ;  /* 0x000000ff0e0e7207 */ /* 0x000ff20000000000 */
[----:B------:R2:W-:Y:S01]  /*5e60*/  @!UP0 UTMALDG.3D [UR16], [UR4], desc[UR6] ;  /* 0x00000610040085b4 */ /* 0x0005e20008011000 */
[----:B------:R-:W-:Y:S05]  /*5e70*/  VOTEU.ALL UP0, P1 ;  /* 0x0000000000ff7886 */ /* 0x000fea0000800000 */
[----:B------:R3:W-:Y:S01]  /*5e80*/  @!UP0 UTMALDG.3D [UR8], [UR4], desc[UR6] ;  /* 0x00000608040085b4 */ /* 0x0007e20008011000 */
[----:B------:R3:W-:Y:S01]  /*5e90*/  @!P1 SYNCS.ARRIVE.TRANS64.RED.A0TR RZ, [UR21+0x118], R7 ;  /* 0x00011807ffff99a7 */ /* 0x0007e20008300415 */
[----:B------:R-:W-:Y:S01]  /*5ea0*/  SYNCS.ARRIVE.TRANS64.RED.A1T0 RZ, [UR37], RZ ;  /* 0x000000ffffff79a7 */ /* 0x000fe20008100425 */
[----:B--2---:R-:W-:Y:S01]  /*5eb0*/  UIADD3 UR20, UPT, UPT, UR14, UR24, URZ ;  /* 0x000000180e147290 */ /* 0x004fe2000fffe0ff */
[----:B------:R-:W-:Y:S11]  /*5ec0*/  BRA.U UP1, `(.L_x_109) ;  /* 0xfffffff101047547 */ /* 0x000ff6000b83ffff */
[----:B------:R-:W-:-:S04]  /*5ed0*/  SHF.L.U32 R3, R15, 0x1f, RZ ;  /* 0x0000001f0f037819 */ /* 0x000fc800000006ff */
[----:B------:R-:W2:Y:S02]  /*5ee0*/  SYNCS.PHASECHK.TRANS64.TRYWAIT P0, [UR21+0x120], R3 ;  /* 0x00012003ff0075a7 */ /* 0x000ea40008001115 */
[----:B--2---:R-:W-:Y:S05]  /*5ef0*/  @!P0 BRA `(.L_x_110) ;  /* 0x0000005400508947 */ /* 0x004fea0003800000 */
.L_x_227:
[----:B------:R-:W4:Y:S02]  /*5f00*/  SYNCS.PHASECHK.TRANS64.TRYWAIT P0, [UR21+0x128], R3 ;  /* 0x00012803ff0075a7 */ /* 0x000f240008001115 */
[----:B----4-:R-:W-:Y:S05]  /*5f10*/  @!P0 BRA `(.L_x_111) ;  /* 0x0000005400608947 */ /* 0x010fea0003800000 */
.L_x_229:
[----:B------:R-:W4:Y:S02]  /*5f20*/  SYNCS.PHASECHK.TRANS64.TRYWAIT P0, [UR21+0x130], R3 ;  /* 0x00013003ff0075a7 */ /* 0x000f240008001115 */
[----:B----4-:R-:W-:Y:S05]  /*5f30*/  @!P0 BRA `(.L_x_112) ;  /* 0x0000005400708947 */ /* 0x010fea0003800000 */
.L_x_231:
[----:B--2---:R-:W-:-:S07]  /*5f40*/  MOV R0, UR21 ;  /* 0x0000001500007c02 */ /* 0x004fce0008000f00 */
.L_x_113:
[----:B--2---:R-:W-:-:S04]  /*5f50*/  SHF.L.U32 R3, R15, 0x1f, RZ ;  /* 0x0000001f0f037819 */ /* 0x004fc800000006ff */
[----:B------:R2:W4:Y:S03]  /*5f60*/  SYNCS.PHASECHK.TRANS64.TRYWAIT P0, [R0+URZ+0x138], R3 ;  /* 0x00013803000075a7 */ /* 0x00052600080011ff */
[----:B----4-:R-:W-:Y:S05]  /*5f70*/  @!P0 NANOSLEEP.SYNCS 0x989680 ;  /* 0x009896800000895d */ /* 0x010fea0003900000 */
[----:B------:R-:W4:Y:S02]  /*5f80*/  @!P0 SYNCS.PHASECHK.TRANS64 P0, [R0+URZ+0x138], R3 ;  /* 0x00013803000085a7 */ /* 0x000f2400080010ff */
[----:B-1-34-:R-:W-:Y:S05]  /*5f90*/  @P0 EXIT ;  /* 0x000000000000094d */ /* 0x01afea0003800000 */
[----:B------:R-:W-:Y:S05]  /*5fa0*/  BRA `(.L_x_113) ;  /* 0xfffffffc00e87947 */ /* 0x000fea000383ffff */
.L_x_98:
[----:B------:R-:W-:-:S06]  /*5fb0*/  UISETP.GE.AND UP0, UPT, UR13, 0x4, UPT ;  /* 0x000000040d00788c */ /* 0x000fcc000bf06270 */
[----:B------:R-:W-:-:S13]  /*5fc0*/  PLOP3.LUT P0, PT, PT, PT, UP0, 0x80, 0x8 ;  /* 0x000000000008781c */ /* 0x000fda0003f0f008 */
[----:B------:R-:W-:Y:S05]  /*5fd0*/  @!P0 EXIT ;  /* 0x000000000000894d */ /* 0x000fea0003800000 */
[----:B------:R-:W1:Y:S08]  /*5fe0*/  S2UR UR4, SR_CgaCtaId ;  /* 0x00000000000479c3 */ /* 0x000e700000008800 */
[----:B------:R-:W-:Y:S01]  /*5ff0*/  BAR.SYNC.DEFER_BLOCKING 0x6, 0xa0 ;  /* 0x0182800000007b1d */ /* 0x000fe20000010000 */
[----:B------:R-:W-:Y:S01]  /*6000*/  IMAD.SHL.U32 R3, R95, 0x20, RZ ;  /* 0x000000205f037824 */ /* 0x000fe200078e00ff */
[C---:B------:R-:W-:Y:S01]  /*6010*/  SHF.L.U32 R4, R81.reuse, 0x15, RZ ;  /* 0x0000001551047819 */ /* 0x040fe200000006ff */
[----:B------:R-:W-:Y:S01]  /*6020*/  IMAD.SHL.U32 R5, R81, 0x400, RZ ;  /* 0x0000040051057824 */ /* 0x000fe200078e00ff */
[C---:B------:R-:W-:Y:S01]  /*6030*/  LOP3.LUT R96, R95.reuse, 0x60, RZ, 0xc0, !PT ;  /* 0x000000605f607812 */ /* 0x040fe200078ec0ff */
[----:B------:R-:W-:Y:S01]  /*6040*/  IMAD.SHL.U32 R2, R95, 0x4, RZ ;  /* 0x000000045f027824 */ /* 0x000fe200078e00ff */
[----:B------:R-:W-:-:S02]  /*6050*/  UMOV UR43, 0x400 ;  /* 0x00000400002b7882 */ /* 0x000fc40000000000 */
[----:B------:R-:W2:Y:S01]  /*6060*/  LDC.64 R78, c[0x0][0x8b0] ;  /* 0x00022c00ff4e7b82 */ /* 0x000ea20000000a00 */
[----:B------:R-:W-:Y:S01]  /*6070*/  LOP3.LUT R94, R3, 0xb20, RZ, 0xc0, !PT ;  /* 0x00000b20035e7812 */ /* 0x000fe200078ec0ff */
[----:B------:R-:W-:Y:S01]  /*6080*/  IMAD.U32 R37, R95, 0x10000, RZ ;  /* 0x000100005f257824 */ /* 0x000fe200078e00ff */
[----:B------:R-:W-:Y:S01]  /*6090*/  LOP3.LUT R3, R3, 0xc0, RZ, 0xc0, !PT ;  /* 0x000000c003037812 */ /* 0x000fe200078ec0ff */
[----:B------:R-:W-:Y:S01]  /*60a0*/  HFMA2 R36, -RZ, RZ, 0, 0 ;  /* 0x00000000ff247431 */ /* 0x000fe200000001ff */
[----:B------:R-:W-:Y:S01]  /*60b0*/  LOP3.LUT R94, R94, 0x400, R5, 0xf8, !PT ;  /* 0x000004005e5e7812 */ /* 0x000fe200078ef805 */
[----:B------:R-:W-:Y:S01]  /*60c0*/  IMAD.MOV.U32 R91, RZ, RZ, 0x1 ;  /* 0x00000001ff5b7424 */ /* 0x000fe200078e00ff */
[----:B------:R-:W-:Y:S01]  /*60d0*/  LOP3.LUT R3, R3, 0x18, R2, 0xf8, !PT ;  /* 0x0000001803037812 */ /* 0x000fe200078ef802 */
[----:B------:R-:W3:Y:S01]  /*60e0*/  LDC.64 R76, c[0x0][0x8a8] ;  /* 0x00022a00ff4c7b82 */ /* 0x000ee20000000a00 */
[----:B------:R-:W-:Y:S01]  /*60f0*/  LOP3.LUT R4, R4, 0x200000, RZ, 0xc0, !PT ;  /* 0x0020000004047812 */ /* 0x000fe200078ec0ff */
[----:B------:R-:W-:Y:S01]  /*6100*/  IMAD.MOV.U32 R90, RZ, RZ, RZ ;  /* 0x000000ffff5a7224 */ /* 0x000fe200078e00ff */
[----:B------:R-:W-:Y:S01]  /*6110*/  LOP3.LUT R94, R94, R3, RZ, 0xfc, !PT ;  /* 0x000000035e5e7212 */ /* 0x000fe200078efcff */
[----:B------:R-:W-:Y:S01]  /*6120*/  IMAD.MOV.U32 R87, RZ, RZ, RZ ;  /* 0x000000ffff577224 */ /* 0x000fe200078e00ff */
[----:B------:R-:W-:Y:S01]  /*6130*/  LOP3.LUT R93, R95, 0x2, RZ, 0xc0, !PT ;  /* 0x000000025f5d7812 */ /* 0x000fe200078ec0ff */
[----:B------:R-:W4:Y:S01]  /*6140*/  LDCU UR59, c[0x0][0x370] ;  /* 0x00006e00ff3b77ac */ /* 0x000f220008000800 */
[----:B------:R-:W-:-:S02]  /*6150*/  LOP3.LUT R37, R4, 0x400000, R37, 0xf8, !PT ;  /* 0x0040000004257812 */ /* 0x000fc400078ef825 */
[----:B------:R-:W-:Y:S01]  /*6160*/  LOP3.LUT R95, R95, 0x4, RZ, 0xc0, !PT ;  /* 0x000000045f5f7812 */ /* 0x000fe200078ec0ff */
[----:B-1----:R-:W-:Y:S01]  /*6170*/  ULEA UR43, UR4, UR43, 0x18 ;  /* 0x0000002b042b7291 */ /* 0x002fe2000f8ec0ff */
[----:B------:R-:W-:Y:S01]  /*6180*/  MOV R89, RZ ;  /* 0x000000ff00597202 */ /* 0x000fe20000000f00 */
[----:B------:R-:W1:Y:S02]  /*6190*/  LDCU UR42, c[0x0][0xb0c] ;  /* 0x00016180ff2a77ac */ /* 0x000e640008000800 */
[----:B------:R-:W-:Y:S01]  /*61a0*/  UIADD3 UR4, UPT, UPT, UR43, 0x400, URZ ;  /* 0x000004002b047890 */ /* 0x000fe2000fffe0ff */
[----:B------:R-:W1:Y:S04]  /*61b0*/  LDCU UR39, c[0x0][0xb30] ;  /* 0x00016600ff2777ac */ /* 0x000e680008000800 */
[----:B------:R-:W4:Y:S01]  /*61c0*/  LDS R0, [UR43+0x200] ;  /* 0x0002002bff007984 */ /* 0x000f220008000800 */
[----:B------:R-:W-:Y:S01]  /*61d0*/  MOV R85, UR4 ;  /* 0x0000000400557c02 */ /* 0x000fe20008000f00 */
[----:B------:R-:W1:Y:S04]  /*61e0*/  LDCU.64 UR56, c[0x0][0x888] ;  /* 0x00011100ff3877ac */ /* 0x000e680008000a00 */
[----:B------:R-:W-:Y:S01]  /*61f0*/  IMAD R94, R94, 0x2, R85 ;  /* 0x000000025e5e7824 */ /* 0x000fe200078e0255 */
[----:B------:R-:W1:Y:S03]  /*6200*/  LDCU.64 UR40, c[0x0][0xb28] ;  /* 0x00016500ff2877ac */ /* 0x000e660008000a00 */
[--C-:B------:R-:W-:Y:S01]  /*6210*/  IMAD R93, R93, -0x10, R94.reuse ;  /* 0xfffffff05d5d7824 */ /* 0x100fe200078e025e */
[----:B------:R-:W1:Y:S01]  /*6220*/  LDCU.64 UR62, c[0x0][0x890] ;  /* 0x00011200ff3e77ac */ /* 0x000e620008000a00 */
[----:B------:R-:W-:Y:S01]  /*6230*/  IMAD R92, R95, -0x10, R94 ;  /* 0xfffffff05f5c7824 */ /* 0x000fe200078e025e */
[----:B------:R-:W1:Y:S01]  /*6240*/  LDCU.128 UR52, c[0x0][0xb10] ;  /* 0x00016200ff3477ac */ /* 0x000e620008000c00 */
[----:B------:R-:W1:Y:S01]  /*6250*/  LDCU UR58, c[0x0][0x374] ;  /* 0x00006e80ff3a77ac */ /* 0x000e620008000800 */
[----:B------:R-:W-:Y:S01]  /*6260*/  UMOV UR47, URZ ;  /* 0x000000ff002f7c82 */ /* 0x000fe20008000000 */
[----:B------:R-:W-:Y:S01]  /*6270*/  UMOV UR46, URZ ;  /* 0x000000ff002e7c82 */ /* 0x000fe20008000000 */
[----:B-1234-:R-:W-:-:S07]  /*6280*/  IMAD.IADD R37, R0, 0x1, R37 ;  /* 0x0000000100257824 */ /* 0x01efce00078e0225 */
.L_x_157:
[----:B------:R-:W-:Y:S02]  /*6290*/  LEA R3, R87, UR43, 0x3 ;  /* 0x0000002b57037c11 */ /* 0x000fe4000f8e18ff */
[----:B------:R-:W-:Y:S02]  /*62a0*/  SHF.L.U32 R0, R89, 0x1f, RZ ;  /* 0x0000001f59007819 */ /* 0x000fe400000006ff */
[----:B------:R-:W-:Y:S02]  /*62b0*/  LEA R5, R87, UR43, 0x4 ;  /* 0x0000002b57057c11 */ /* 0x000fe4000f8e20ff */
[----:B-1----:R-:W1:Y:S02]  /*62c0*/  SYNCS.PHASECHK.TRANS64.TRYWAIT P0, [R3+URZ+0x150], R0 ;  /* 0x00015000030075a7 */ /* 0x002e6400080011ff */
[----:B-12---:R-:W-:Y:S05]  /*62d0*/  @!P0 BRA `(.L_x_114) ;  /* 0x0000005000a08947 */ /* 0x006fea0003800000 */
.L_x_232:
        /* <DEDUP_REMOVED lines=11> */
[----:B------:R-:W-:Y:S01]  /*6390*/  PLOP3.LUT P0, PT, PT, PT, UP1, 0x80, 0x8 ;  /* 0x000000000008781c */ /* 0x000fe20003f0f018 */
[----:B------:R-:W-:Y:S11]  /*63a0*/  UP2UR UR61, UPR, URZ, 0x2 ;  /* 0x00000002ff3d7883 */ /* 0x000ff60008000000 */
[----:B------:R-:W-:Y:S01]  /*63b0*/  @!UPT UIADD3 URZ, UPT, UPT, URZ, URZ, URZ ;  /* 0x000000fffffff290 */ /* 0x000fe2000fffe0ff */
[----:B-1----:R-:W-:Y:S02]  /*63c0*/  @P0 SHF.R.U32.HI R0, RZ, 0x10, R5 ;  /* 0x00000010ff000819 */ /* 0x002fe40000011605 */
        /* <DEDUP_REMOVED lines=12> */
[----:B------:R-:W2:Y:S01]  /*6490*/  LDCU UR12, c[0x0][0xb20] ;  /* 0x00016400ff0c77ac */ /* 0x000ea20008000800 */
[----:B------:R-:W-:Y:S02]  /*64a0*/  UIMAD.WIDE.U32 UR4, UR58, UR55, URZ ;  /* 0x000000373a0472a5 */ /* 0x000fe4000f8e00ff */
[----:B------:R-:W-:Y:S02]  /*64b0*/  UIMAD.WIDE.U32 UR6, UR59, UR52, URZ ;  /* 0x000000343b0672a5 */ /* 0x000fe4000f8e00ff */
[----:B------:R-:W-:Y:S02]  /*64c0*/  UISETP.NE.AND UP0, UPT, UR54, 0x1, UPT ;  /* 0x000000013600788c */ /* 0x000fe4000bf05270 */
[----:B------:R-:W-:Y:S02]  /*64d0*/  UIMAD.WIDE.U32 UR8, UR37, UR55, URZ ;  /* 0x00000037250872a5 */ /* 0x000fe4000f8e00ff */
[----:B------:R-:W-:Y:S02]  /*64e0*/  UIMAD.WIDE.U32 UR10, UR38, UR52, URZ ;  /* 0x00000034260a72a5 */ /* 0x000fe4000f8e00ff */
[----:B------:R-:W-:Y:S02]  /*64f0*/  UISETP.NE.AND UP1, UPT, UR42, 0x1, UPT ;  /* 0x000000012a00788c */ /* 0x000fe4000bf25270 */
[----:B------:R-:W-:Y:S01]  /*6500*/  UISETP.NE.AND UP2, UPT, UR45, 0x1, UPT ;  /* 0x000000012d00788c */ /* 0x000fe2000bf45270 */
[----:B------:R-:W-:Y:S02]  /*6510*/  UMOV UR4, UR5 ;  /* 0x0000000500047c82 */ /* 0x000fe40008000000 */
[----:B--2---:R-:W-:Y:S03]  /*6520*/  USHF.R.U32.HI UR5, URZ, UR12, UR4 ;  /* 0x0000000cff057299 */ /* 0x004fe60008011604 */
[----:B------:R-:W-:Y:S02]  /*6530*/  UMOV UR4, UR7 ;  /* 0x0000000700047c82 */ /* 0x000fe40008000000 */
[----:B------:R-:W-:Y:S02]  /*6540*/  USHF.R.U32.HI UR7, URZ, UR53, UR4 ;  /* 0x00000035ff077299 */ /* 0x000fe40008011604 */
[----:B------:R-:W-:Y:S02]  /*6550*/  USEL UR4, UR58, UR5, !UP0 ;  /* 0x000000053a047287 */ /* 0x000fe4000c000000 */
[----:B------:R-:W-:Y:S01]  /*6560*/  USEL UR7, UR59, UR7, !UP1 ;  /* 0x000000073b077287 */ /* 0x000fe2000c800000 */
[----:B------:R-:W-:Y:S01]  /*6570*/  UMOV UR5, UR9 ;  /* 0x0000000900057c82 */ /* 0x000fe20008000000 */
[----:B------:R-:W-:Y:S02]  /*6580*/  UIMAD.WIDE.U32 UR8, UR4, UR40, URZ ;  /* 0x00000028040872a5 */ /* 0x000fe4000f8e00ff */
[----:B------:R-:W-:Y:S03]  /*6590*/  USHF.R.U32.HI UR6, URZ, UR12, UR5 ;  /* 0x0000000cff067299 */ /* 0x000fe60008011605 */
[----:B------:R-:W-:Y:S01]  /*65a0*/  UMOV UR5, UR11 ;  /* 0x0000000b00057c82 */ /* 0x000fe20008000000 */
[----:B------:R-:W-:Y:S02]  /*65b0*/  UIMAD.WIDE.U32 UR10, UR7, UR40, URZ ;  /* 0x00000028070a72a5 */ /* 0x000fe4000f8e00ff */
[----:B------:R-:W-:Y:S02]  /*65c0*/  USHF.R.U32.HI UR12, URZ, UR53, UR5 ;  /* 0x00000035ff0c7299 */ /* 0x000fe40008011605 */
[----:B------:R-:W-:Y:S01]  /*65d0*/  USEL UR6, UR37, UR6, !UP0 ;  /* 0x0000000625067287 */ /* 0x000fe2000c000000 */
[----:B------:R-:W-:Y:S02]  /*65e0*/  UMOV UR5, UR9 ;  /* 0x0000000900057c82 */ /* 0x000fe40008000000 */
[----:B------:R-:W-:Y:S01]  /*65f0*/  UMOV UR10, UR11 ;  /* 0x0000000b000a7c82 */ /* 0x000fe20008000000 */
[----:B------:R-:W-:Y:S02]  /*6600*/  @UP2 USHF.R.U32.HI UR4, URZ, UR41, UR5 ;  /* 0x00000029ff042299 */ /* 0x000fe40008011605 */
[----:B------:R-:W-:Y:S02]  /*6610*/  @UP2 USHF.R.U32.HI UR7, URZ, UR41, UR10 ;  /* 0x00000029ff072299 */ /* 0x000fe4000801160a */
[----:B------:R-:W-:Y:S02]  /*6620*/  UIMAD UR4, UR45, UR4, URZ ;  /* 0x000000042d0472a4 */ /* 0x000fe4000f8e02ff */
        /* <DEDUP_REMOVED lines=8> */
[----:B------:R-:W-:Y:S02]  /*66b0*/  USEL UR11, UR6, UR4, !UP2 ;  /* 0x00000004060b7287 */ /* 0x000fe4000d000000 */
[----:B------:R-:W-:Y:S02]  /*66c0*/  UIADD3 UR8, UPT, UPT, -UR5, URZ, URZ ;  /* 0x000000ff05087290 */ /* 0x000fe4000fffe1ff */
[----:B------:R-:W-:Y:S01]  /*66d0*/  UIADD3 UR10, UPT, UPT, -UR11, URZ, URZ ;  /* 0x000000ff0b0a7290 */ /* 0x000fe2000fffe1ff */
[----:B------:R-:W-:Y:S01]  /*66e0*/  @!UP0 UMOV UR4, UR9 ;  /* 0x0000000900048c82 */ /* 0x000fe20008000000 */
[----:B------:R-:W-:Y:S02]  /*66f0*/  UIADD3 UR9, UPT, UPT, -UR6, URZ, URZ ;  /* 0x000000ff06097290 */ /* 0x000fe4000fffe1ff */
[----:B------:R-:W-:Y:S02]  /*6700*/  @!UP0 USHF.R.U32.HI UR4, URZ, UR41, UR4 ;  /* 0x00000029ff048299 */ /* 0x000fe40008011604 */
[----:B------:R-:W-:Y:S02]  /*6710*/  UIMAD UR10, UR45, UR10, UR6 ;  /* 0x0000000a2d0a72a4 */ /* 0x000fe4000f8e0206 */
[----:B------:R-:W-:Y:S04]  /*6720*/  @!UP0 USEL UR4, UR5, UR4, !UP2 ;  /* 0x0000000405048287 */ /* 0x000fe8000d000000 */
[----:B------:R-:W-:Y:S02]  /*6730*/  @!UP0 UIMAD UR10, UR7, UR10, UR4 ;  /* 0x0000000a070a82a4 */ /* 0x000fe4000f8e0204 */
[----:B------:R-:W-:Y:S02]  /*6740*/  @!UP0 UIADD3 UR11, UPT, UPT, UR11, -UR4, URZ ;  /* 0x800000040b0b8290 */ /* 0x000fe4000fffe0ff */
[----:B------:R-:W-:Y:S02]  /*6750*/  UIMAD UR7, UR42, UR8, UR38 ;  /* 0x000000082a0772a4 */ /* 0x000fe4000f8e0226 */
[----:B------:R-:W-:Y:S02]  /*6760*/  @!UP0 UIMAD UR6, UR11, UR45, UR5 ;  /* 0x0000002d0b0682a4 */ /* 0x000fe4000f8e0205 */
[----:B------:R-:W-:Y:S01]  /*6770*/  UIMAD UR4, UR54, UR9, UR37 ;  /* 0x00000009360472a4 */ /* 0x000fe2000f8e0225 */
[----:B------:R-:W-:Y:S02]  /*6780*/  @!UP0 UMOV UR5, UR10 ;  /* 0x0000000a00058c82 */ /* 0x000fe40008000000 */
[----:B------:R-:W-:Y:S02]  /*6790*/  UIMAD UR38, UR5, UR42, UR7 ;  /* 0x0000002a052672a4 */ /* 0x000fe4000f8e0207 */
[----:B------:R-:W-:Y:S11]  /*67a0*/  UIMAD UR37, UR6, UR54, UR4 ;  /* 0x00000036062572a4 */ /* 0x000ff6000f8e0204 */
[----:B------:R-:W-:Y:S01]  /*67b0*/  @!UPT UIADD3 URZ, UPT, UPT, URZ, URZ, URZ ;  /* 0x000000fffffff290 */ /* 0x000fe2000fffe0ff */
.L_x_115:
[----:B------:R-:W-:Y:S01]  /*67c0*/  UISETP.NE.AND UP0, UPT, UR39, 0x1, UPT ;  /* 0x000000012700788c */ /* 0x000fe2000bf05270 */
[----:B------:R-:W-:Y:S01]  /*67d0*/  LOP3.LUT P0, RZ, R85, 0x1b0, RZ, 0xc0, !PT ;  /* 0x000001b055ff7812 */ /* 0x000fe2000780c0ff */
[----:B------:R-:W-:Y:S01]  /*67e0*/  USHF.L.U32 UR50, UR20, 0x6, URZ ;  /* 0x0000000614327899 */ /* 0x000fe200080006ff */
[----:B------:R-:W-:Y:S01]  /*67f0*/  BSSY.RECONVERGENT B6, `(.L_x_116) ;  /* 0x0000034000067945 */ /* 0x000fe20003800200 */
[----:B------:R-:W-:Y:S01]  /*6800*/  USHF.L.U32 UR49, UR32, 0x8, URZ ;  /* 0x0000000820317899 */ /* 0x000fe200080006ff */
[----:B------:R-:W-:Y:S06]  /*6810*/  IADD3 R87, PT, PT, R87, 0x1, RZ ;  /* 0x0000000157577810 */ /* 0x000fec0007ffe0ff */
[----:B------:R-:W2:Y:S01]  /*6820*/  @!UP0 LDCU.128 UR12, c[0x0][0xb10] ;  /* 0x00016200ff0c87ac */ /* 0x000ea20008000c00 */
[----:B------:R-:W3:Y:S01]  /*6830*/  @!UP0 LDCU UR5, c[0x0][0xb0c] ;  /* 0x00016180ff0587ac */ /* 0x000ee20008000800 */
[----:B------:R-:W4:Y:S01]  /*6840*/  @!UP0 LDCU UR10, c[0x0][0xb20] ;  /* 0x00016400ff0a87ac */ /* 0x000f220008000800 */
[----:B--2---:R-:W-:Y:S02]  /*6850*/  UIMAD.WIDE.U32 UR8, UR38, UR12, URZ ;  /* 0x0000000c260872a5 */ /* 0x004fe4000f8e00ff */
[----:B------:R-:W-:Y:S02]  /*6860*/  UIMAD.WIDE.U32 UR6, UR37, UR15, URZ ;  /* 0x0000000f250672a5 */ /* 0x000fe4000f8e00ff */
[----:B------:R-:W-:Y:S03]  /*6870*/  @!UP0 UISETP.NE.AND UP1, UPT, UR14, 0x1, UPT ;  /* 0x000000010e00888c */ /* 0x000fe6000bf25270 */
[----:B------:R-:W-:Y:S01]  /*6880*/  @!UP0 UMOV UR4, UR9 ;  /* 0x0000000900048c82 */ /* 0x000fe20008000000 */
[----:B---3--:R-:W-:Y:S02]  /*6890*/  @!UP0 UISETP.NE.AND UP2, UPT, UR5, 0x1, UPT ;  /* 0x000000010500888c */ /* 0x008fe4000bf45270 */
[----:B------:R-:W-:Y:S01]  /*68a0*/  @!UP0 USHF.R.U32.HI UR4, URZ, UR13, UR4 ;  /* 0x0000000dff048299 */ /* 0x000fe20008011604 */
[----:B------:R-:W-:Y:S02]  /*68b0*/  @!UP0 UMOV UR6, UR7 ;  /* 0x0000000700068c82 */ /* 0x000fe40008000000 */
[----:B----4-:R-:W-:Y:S02]  /*68c0*/  @!UP0 USHF.R.U32.HI UR6, URZ, UR10, UR6 ;  /* 0x0000000aff068299 */ /* 0x010fe40008011606 */
[----:B------:R-:W-:Y:S02]  /*68d0*/  @!UP0 USEL UR7, UR38, UR4, !UP2 ;  /* 0x0000000426078287 */ /* 0x000fe4000d000000 */
[----:B------:R-:W-:Y:S04]  /*68e0*/  @!UP0 USEL UR6, UR37, UR6, !UP1 ;  /* 0x0000000625068287 */ /* 0x000fe8000c800000 */
[----:B------:R-:W-:Y:S02]  /*68f0*/  @!UP0 UIADD3 UR4, UPT, UPT, -UR7, UR6, URZ ;  /* 0x0000000607048290 */ /* 0x000fe4000fffe1ff */
[----:B------:R-:W-:Y:S02]  /*6900*/  @!UP0 UIADD3 UR6, UPT, UPT, UR7, -UR6, URZ ;  /* 0x8000000607068290 */ /* 0x000fe4000fffe0ff */
[----:B------:R-:W-:Y:S02]  /*6910*/  @!UP0 UIMAD UR38, UR4, UR5, UR38 ;  /* 0x00000005042682a4 */ /* 0x000fe4000f8e0226 */
[----:B------:R-:W-:Y:S01]  /*6920*/  @!UP0 UIMAD UR37, UR6, UR14, UR37 ;  /* 0x0000000e062582a4 */ /* 0x000fe2000f8e0225 */
[----:B------:R-:W-:Y:S11]  /*6930*/  @!P0 BRA `(.L_x_117) ;  /* 0x00000000007c8947 */ /* 0x000ff60003800000 */
[----:B------:R-:W2:Y:S01]  /*6940*/  LDCU.64 UR8, c[0x4][0x80] ;  /* 0x01001000ff0877ac */ /* 0x000ea20008000a00 */
[----:B------:R-:W-:Y:S01]  /*6950*/  MOV R2, 0x0 ;  /* 0x0000000000027802 */ /* 0x000fe20000000f00 */
[----:B------:R-:W-:Y:S02]  /*6960*/  HFMA2 R12, -RZ, RZ, 0, 5.9604644775390625e-08 ;  /* 0x00000001ff0c7431 */ /* 0x000fe400000001ff */
[----:B------:R-:W-:Y:S01]  /*6970*/  IMAD.MOV.U32 R8, RZ, RZ, 0x70 ;  /* 0x00000070ff087424 */ /* 0x000fe200078e00ff */
[----:B------:R3:W4:Y:S01]  /*6980*/  LDC.64 R14, c[0x4][R2] ;  /* 0x01000000020e7b82 */ /* 0x0007220000000a00 */
[----:B------:R-:W1:Y:S01]  /*6990*/  LDCU.64 UR6, c[0x4][0x88] ;  /* 0x01001100ff0677ac */ /* 0x000e620008000a00 */
[----:B------:R-:W-:Y:S01]  /*69a0*/  IMAD.MOV.U32 R13, RZ, RZ, RZ ;  /* 0x000000ffff0d7224 */ /* 0x000fe200078e00ff */
[----:B------:R-:W1:Y:S01]  /*69b0*/  LDCU.64 UR4, c[0x4][0x8] ;  /* 0x01000100ff0477ac */ /* 0x000e620008000a00 */
[----:B--2---:R-:W-:Y:S01]  /*69c0*/  MOV R5, UR9 ;  /* 0x0000000900057c02 */ /* 0x004fe20008000f00 */
[----:B------:R-:W-:Y:S01]  /*69d0*/  IMAD.U32 R4, RZ, RZ, UR8 ;  /* 0x00000008ff047e24 */ /* 0x000fe2000f8e00ff */
[----:B-1----:R-:W-:Y:S01]  /*69e0*/  MOV R7, UR7 ;  /* 0x0000000700077c02 */ /* 0x002fe20008000f00 */
[----:B------:R-:W-:Y:S01]  /*69f0*/  IMAD.U32 R6, RZ, RZ, UR6 ;  /* 0x00000006ff067e24 */ /* 0x000fe2000f8e00ff */
[----:B------:R-:W-:Y:S01]  /*6a00*/  MOV R11, UR5 ;  /* 0x00000005000b7c02 */ /* 0x000fe20008000f00 */
[----:B------:R-:W-:Y:S02]  /*6a10*/  IMAD.U32 R10, RZ, RZ, UR4 ;  /* 0x00000004ff0a7e24 */ /* 0x000fe4000f8e00ff */
[----:B------:R-:W-:Y:S07]  /*6a20*/  LEPC R20, `(.L_x_118) ;  /* 0x000000001014794e */ /* 0x000fee0000000000 */
[----:B---345:R-:W-:Y:S05]  /*6a30*/  CALL.ABS.NOINC R14 ;  /* 0x000000000e007343 */ /* 0x038fea0003c00000 */
.L_x_118:
[----:B------:R-:W1:Y:S01]  /*6a40*/  LDCU.64 UR8, c[0x4][0x80] ;  /* 0x01001000ff0877ac */ /* 0x000e620008000a00 */
[----:B------:R-:W2:Y:S01]  /*6a50*/  LDC.64 R2, c[0x4][R2] ;  /* 0x0100000002027b82 */ /* 0x000ea20000000a00 */
[----:B------:R-:W-:Y:S02]  /*6a60*/  HFMA2 R12, -RZ, RZ, 0, 5.9604644775390625e-08 ;  /* 0x00000001ff0c7431 */ /* 0x000fe400000001ff */
[----:B------:R-:W-:Y:S02]  /*6a70*/  IMAD.MOV.U32 R8, RZ, RZ, 0x70 ;  /* 0x00000070ff087424 */ /* 0x000fe400078e00ff */
[----:B------:R-:W-:Y:S01]  /*6a80*/  IMAD.MOV.U32 R13, RZ, RZ, RZ ;  /* 0x000000ffff0d7224 */ /* 0x000fe200078e00ff */
[----:B------:R-:W3:Y:S01]  /*6a90*/  LDCU.64 UR6, c[0x4][0x88] ;  /* 0x01001100ff0677ac */ /* 0x000ee20008000a00 */
[----:B------:R-:W4:Y:S01]  /*6aa0*/  LDCU.64 UR4, c[0x4][0x8] ;  /* 0x01000100ff0477ac */ /* 0x000f220008000a00 */
[----:B-1----:R-:W-:Y:S02]  /*6ab0*/  MOV R4, UR8 ;  /* 0x0000000800047c02 */ /* 0x002fe40008000f00 */
[----:B------:R-:W-:Y:S02]  /*6ac0*/  MOV R5, UR9 ;  /* 0x0000000900057c02 */ /* 0x000fe40008000f00 */
[----:B---3--:R-:W-:Y:S01]  /*6ad0*/  MOV R7, UR7 ;  /* 0x0000000700077c02 */ /* 0x008fe20008000f00 */
[----:B------:R-:W-:Y:S01]  /*6ae0*/  IMAD.U32 R6, RZ, RZ, UR6 ;  /* 0x00000006ff067e24 */ /* 0x000fe2000f8e00ff */
[----:B----4-:R-:W-:Y:S01]  /*6af0*/  MOV R11, UR5 ;  /* 0x00000005000b7c02 */ /* 0x010fe20008000f00 */
[----:B------:R-:W-:Y:S02]  /*6b00*/  IMAD.U32 R10, RZ, RZ, UR4 ;  /* 0x00000004ff0a7e24 */ /* 0x000fe4000f8e00ff */
[----:B------:R-:W-:Y:S07]  /*6b10*/  LEPC R20, `(.L_x_117) ;  /* 0x000000001014794e */ /* 0x000fee0000000000 */
[----:B--2---:R-:W-:Y:S05]  /*6b20*/  CALL.ABS.NOINC R2 ;  /* 0x0000000002007343 */ /* 0x004fea0003c00000 */
.L_x_117:
[----:B------:R-:W-:Y:S05]  /*6b30*/  BSYNC.RECONVERGENT B6 ;  /* 0x0000000000067941 */ /* 0x000fea0003800200 */
.L_x_116:
[----:B------:R-:W-:Y:S01]  /*6b40*/  R2UR UR4, R84 ;  /* 0x00000000540472ca */ /* 0x000fe200000e0000 */
[----:B------:R-:W-:Y:S01]  /*6b50*/  UISETP.NE.U32.AND UP0, UPT, UR62, URZ, UPT ;  /* 0x000000ff3e00728c */ /* 0x000fe2000bf05070 */
[----:B------:R-:W-:Y:S02]  /*6b60*/  ISETP.NE.U32.AND P4, PT, R78, RZ, PT ;  /* 0x000000ff4e00720c */ /* 0x000fe40003f85070 */
[----:B------:R-:W-:Y:S01]  /*6b70*/  ISETP.NE.U32.AND P2, PT, RZ, UR56, PT ;  /* 0x00000038ff007c0c */ /* 0x000fe2000bf45070 */
[----:B------:R-:W-:Y:S01]  /*6b80*/  UISETP.NE.AND.EX UP1, UPT, UR63, URZ, UPT, UP0 ;  /* 0x000000ff3f00728c */ /* 0x000fe2000bf25300 */
[----:B------:R-:W-:Y:S01]  /*6b90*/  ISETP.NE.AND.EX P4, PT, R79, RZ, PT, P4 ;  /* 0x000000ff4f00720c */ /* 0x000fe20003f85340 */
[----:B------:R-:W-:Y:S01]  /*6ba0*/  UPLOP3.LUT UP0, UPT, UPT, UPT, UPT, 0x40, 0x4 ;  /* 0x000000000004789c */ /* 0x000fe20003f0e870 */
[----:B------:R-:W-:Y:S05]  /*6bb0*/  ISETP.NE.AND.EX P2, PT, RZ, UR57, PT, P2 ;  /* 0x00000039ff007c0c */ /* 0x000fea000bf45320 */
[----:B------:R-:W-:Y:S06]  /*6bc0*/  UISETP.NE.AND UP2, UPT, UR4, URZ, UPT ;  /* 0x000000ff0400728c */ /* 0x000fec000bf45270 */
[----:B------:R-:W-:Y:S05]  /*6bd0*/  PLOP3.LUT P1, PT, PT, PT, UP2, 0x80, 0x8 ;  /* 0x000000000008781c */ /* 0x000fea0003f2f028 */
[----:B------:R-:W-:Y:S06]  /*6be0*/  @UP2 UPLOP3.LUT UP0, UPT, UPT, UPT, UP1, 0x80, 0x8 ;  /* 0x000000000008289c */ /* 0x000fec0003f0f010 */
[----:B------:R-:W-:Y:S01]  /*6bf0*/  PLOP3.LUT P0, PT, PT, PT, UP0, 0x80, 0x8 ;  /* 0x000000000008781c */ /* 0x000fe20003f0f008 */
[----:B------:R-:W-:Y:S01]  /*6c00*/  @!UPT UIADD3 URZ, UPT, UPT, URZ, URZ, URZ ;  /* 0x000000fffffff290 */ /* 0x000fe2000fffe0ff */
[----:B------:R-:W-:Y:S11]  /*6c10*/  BRA.U !UP1, `(.L_x_119) ;  /* 0x00000001093c7547 */ /* 0x000ff6000b800000 */
[----:B------:R-:W-:Y:S01]  /*6c20*/  UISETP.NE.U32.AND UP0, UPT, UR56, URZ, UPT ;  /* 0x000000ff3800728c */ /* 0x000fe2000bf05070 */
[----:B-1----:R-:W-:Y:S01]  /*6c30*/  HFMA2 R0, -RZ, RZ, 0, 5.9604644775390625e-08 ;  /* 0x00000001ff007431 */ /* 0x002fe200000001ff */
[----:B------:R-:W1:Y:S01]  /*6c40*/  LDCU.64 UR8, c[0x0][0x358] ;  /* 0x00006b00ff0877ac */ /* 0x000e620008000a00 */
[----:B------:R-:W-:Y:S01]  /*6c50*/  IMAD.MOV.U32 R80, RZ, RZ, 0x1 ;  /* 0x00000001ff507424 */ /* 0x000fe200078e00ff */
[----:B------:R-:W-:Y:S06]  /*6c60*/  UISETP.NE.AND.EX UP0, UPT, UR57, URZ, UPT, UP0 ;  /* 0x000000ff3900728c */ /* 0x000fec000bf05300 */
[----:B------:R-:W-:Y:S05]  /*6c70*/  PLOP3.LUT P3, PT, PT, PT, UP0, 0x80, 0x8 ;  /* 0x000000000008781c */ /* 0x000fea0003f6f008 */
[----:B------:R-:W2:Y:S01]  /*6c80*/  @UP0 LDCU.64 UR4, c[0x0][0x888] ;  /* 0x00011100ff0407ac */ /* 0x000ea20008000a00 */
[----:B------:R-:W-:Y:S07]  /*6c90*/  @UP0 UIMAD UR6, UR36, UR62, URZ ;  /* 0x0000003e240602a4 */ /* 0x000fee000f8e02ff */
[----:B------:R-:W-:Y:S01]  /*6ca0*/  @!P3 PRMT R80, R0, 0x7610, R80 ;  /* 0x000076100050b816 */ /* 0x000fe20000000050 */
[----:B--2---:R-:W-:Y:S06]  /*6cb0*/  @UP0 UIMAD.WIDE UR4, UR6, 0x4, UR4 ;  /* 0x00000004060408a5 */ /* 0x004fec000f8e0204 */
[----:B------:R-:W-:Y:S01]  /*6cc0*/  IMAD.U32 R2, RZ, RZ, UR4 ;  /* 0x00000004ff027e24 */ /* 0x000fe2000f8e00ff */
[----:B------:R-:W-:Y:S04]  /*6cd0*/  MOV R3, UR5 ;  /* 0x0000000500037c02 */ /* 0x000fe80008000f00 */
[----:B------:R-:W2:Y:S01]  /*6ce0*/  @!UP0 LDCU UR4, c[0x0][0x880] ;  /* 0x00011000ff0487ac */ /* 0x000ea20008000800 */
[----:B-1---5:R3:W5:Y:S02]  /*6cf0*/  @P3 LDG.E R41, desc[UR8][R2.64] ;  /* 0x0000000802293981 */ /* 0x022764000c1e1900 */
[----:B--23--:R-:W-:Y:S02]  /*6d00*/  @!P3 IMAD.U32 R41, RZ, RZ, UR4 ;  /* 0x00000004ff29be24 */ /* 0x00cfe4000f8e00ff */
.L_x_119:
[----:B------:R-:W-:Y:S05]  /*6d10*/  @!P4 BRA `(.L_x_120) ;  /* 0x000000000024c947 */ /* 0x000fea0003800000 */
[----:B------:R-:W-:Y:S01]  /*6d20*/  ISETP.NE.U32.AND P3, PT, R76, RZ, PT ;  /* 0x000000ff4c00720c */ /* 0x000fe20003f65070 */
[----:B------:R-:W2:Y:S03]  /*6d30*/  LDCU.64 UR4, c[0x0][0x358] ;  /* 0x00006b00ff0477ac */ /* 0x000ea60008000a00 */
[----:B------:R-:W-:Y:S11]  /*6d40*/  ISETP.NE.AND.EX P3, PT, R77, RZ, PT, P3 ;  /* 0x000000ff4d00720c */ /* 0x000ff60003f65330 */
[----:B------:R-:W-:Y:S02]  /*6d50*/  @!UPT UIADD3 URZ, UPT, UPT, URZ, URZ, URZ ;  /* 0x000000fffffff290 */ /* 0x000fe4000fffe0ff */
[----:B------:R-:W3:Y:S01]  /*6d60*/  @P3 LDC.64 R2, c[0x0][0x8a8] ;  /* 0x00022a00ff023b82 */ /* 0x000ee20000000a00 */
[----:B-1----:R-:W-:Y:S04]  /*6d70*/  @P3 IMAD R0, R78, UR36, RZ ;  /* 0x000000244e003c24 */ /* 0x002fe8000f8e02ff */
[----:B---3--:R-:W-:Y:S05]  /*6d80*/  @P3 IMAD.WIDE R2, R0, 0x4, R2 ;  /* 0x0000000400023825 */ /* 0x008fea00078e0202 */
[----:B--2--5:R2:W5:Y:S02]  /*6d90*/  @P3 LDG.E R38, desc[UR4][R2.64] ;  /* 0x0000000402263981 */ /* 0x024564000c1e1900 */
[----:B--2---:R-:W3:Y:S02]  /*6da0*/  @!P3 LDC R38, c[0x0][0x8a0] ;  /* 0x00022800ff26bb82 */ /* 0x004ee40000000800 */
.L_x_120:
[----:B-----5:R-:W-:Y:S01]  /*6db0*/  FSETP.NEU.AND P3, PT, R41, RZ, PT ;  /* 0x000000ff2900720b */ /* 0x020fe20003f6d000 */
[----:B------:R-:W-:Y:S01]  /*6dc0*/  BSSY B1, `(.L_x_121) ;  /* 0x0000039000017945 */ /* 0x000fe20003800000 */
[----:B------:R-:W-:Y:S01]  /*6dd0*/  SEL R5, RZ, 0xffffffff, P2 ;  /* 0xffffffffff057807 */ /* 0x000fe20001000000 */
[----:B------:R-:W-:Y:S01]  /*6de0*/  IMAD.MOV.U32 R46, RZ, RZ, 0x1 ;  /* 0x00000001ff2e7424 */ /* 0x000fe200078e00ff */
[----:B------:R-:W-:Y:S01]  /*6df0*/  @P1 LOP3.LUT P2, RZ, R80, 0xff, RZ, 0xc0, !PT ;  /* 0x000000ff50ff1812 */ /* 0x000fe2000784c0ff */
[C---:B------:R-:W-:Y:S01]  /*6e00*/  IMAD R39, R36.reuse, 0x80, R37 ;  /* 0x0000008024277824 */ /* 0x040fe200078e0225 */
[----:B-1----:R-:W-:Y:S01]  /*6e10*/  @P1 SEL R0, RZ, 0xffffffff, P3 ;  /* 0xffffffffff001807 */ /* 0x002fe20001800000 */
[----:B------:R-:W-:Y:S01]  /*6e20*/  IMAD R88, R95, -0x10, R93 ;  /* 0xfffffff05f587824 */ /* 0x000fe200078e025d */
[----:B------:R-:W-:Y:S01]  /*6e30*/  LOP3.LUT R91, R91, 0x1, RZ, 0x3c, !PT ;  /* 0x000000015b5b7812 */ /* 0x000fe200078e3cff */
[----:B------:R-:W-:Y:S01]  /*6e40*/  IMAD.MOV.U32 R47, RZ, RZ, RZ ;  /* 0x000000ffff2f7224 */ /* 0x000fe200078e00ff */
[----:B------:R-:W-:Y:S02]  /*6e50*/  @P0 SEL R0, R5, R0, !P2 ;  /* 0x0000000005000207 */ /* 0x000fe40005000000 */
[----:B------:R-:W-:Y:S02]  /*6e60*/  CS2R R74, SRZ ;  /* 0x00000000004a7805 */ /* 0x000fe4000001ff00 */
[----:B------:R-:W-:Y:S02]  /*6e70*/  LEA R98, R36, UR43, 0x3 ;  /* 0x0000002b24627c11 */ /* 0x000fe4000f8e18ff */
[----:B------:R-:W-:Y:S02]  /*6e80*/  CS2R R72, SRZ ;  /* 0x0000000000487805 */ /* 0x000fe4000001ff00 */
[----:B------:R-:W-:Y:S02]  /*6e90*/  @P1 LOP3.LUT R0, R0, 0x1, RZ, 0xc0, !PT ;  /* 0x0000000100001812 */ /* 0x000fe400078ec0ff */
[----:B------:R-:W-:Y:S02]  /*6ea0*/  CS2R R66, SRZ ;  /* 0x0000000000427805 */ /* 0x000fe4000001ff00 */
[----:B------:R-:W-:Y:S02]  /*6eb0*/  SHF.L.U32 R3, R90, 0x1f, RZ ;  /* 0x0000001f5a037819 */ /* 0x000fe400000006ff */
[----:B------:R-:W-:Y:S02]  /*6ec0*/  CS2R R64, SRZ ;  /* 0x0000000000407805 */ /* 0x000fe4000001ff00 */
[----:B------:R-:W-:Y:S02]  /*6ed0*/  ISETP.NE.U32.OR P5, PT, R0, 0x1, !P1 ;  /* 0x000000010000780c */ /* 0x000fe40004fa5470 */
[----:B------:R-:W-:Y:S02]  /*6ee0*/  CS2R R58, SRZ ;  /* 0x00000000003a7805 */ /* 0x000fe4000001ff00 */
[----:B------:R-:W-:Y:S02]  /*6ef0*/  PLOP3.LUT P2, PT, PT, PT, UP1, 0x80, 0x8 ;  /* 0x000000000008781c */ /* 0x000fe40003f4f018 */
[----:B------:R-:W-:Y:S02]  /*6f00*/  CS2R R56, SRZ ;  /* 0x0000000000387805 */ /* 0x000fe4000001ff00 */
[----:B------:R-:W-:Y:S02]  /*6f10*/  LOP3.LUT P4, R86, R80, 0xff, RZ, 0xc0, !PT ;  /* 0x000000ff50567812 */ /* 0x000fe4000788c0ff */
[----:B------:R-:W-:Y:S02]  /*6f20*/  CS2R R50, SRZ ;  /* 0x0000000000327805 */ /* 0x000fe4000001ff00 */
[----:B------:R-:W-:Y:S02]  /*6f30*/  SEL R0, RZ, 0xffffffff, P3 ;  /* 0xffffffffff007807 */ /* 0x000fe40001800000 */
[----:B------:R-:W-:Y:S02]  /*6f40*/  CS2R R48, SRZ ;  /* 0x0000000000307805 */ /* 0x000fe4000001ff00 */
[----:B------:R-:W-:Y:S02]  /*6f50*/  P2R R97, PR, RZ, 0x20 ;  /* 0x00000020ff617803 */ /* 0x000fe40000000000 */
[----:B------:R-:W-:Y:S02]  /*6f60*/  @P5 SHF.L.U32 R2, R91, 0x1f, RZ ;  /* 0x0000001f5b025819 */ /* 0x000fe400000006ff */
[----:B------:R-:W-:Y:S02]  /*6f70*/  @P2 SEL R0, R5, R0, !P4 ;  /* 0x0000000005002207 */ /* 0x000fe40006000000 */
[----:B------:R-:W1:Y:S02]  /*6f80*/  @P5 SYNCS.PHASECHK.TRANS64.TRYWAIT P1, [UR43+0x100], R2 ;  /* 0x00010002ff0055a7 */ /* 0x000e64000802112b */
[----:B------:R-:W-:Y:S04]  /*6f90*/  LOP3.LUT R0, R0, 0x1, RZ, 0xc0, !PT ;  /* 0x0000000100007812 */ /* 0x000fe800078ec0ff */
[----:B------:R-:W-:Y:S04]  /*6fa0*/  ISETP.NE.U32.AND P2, PT, R0, 0x1, PT ;  /* 0x000000010000780c */ /* 0x000fe80003f45070 */
[----:B------:R-:W-:Y:S01]  /*6fb0*/  P2R R60, PR, RZ, 0x4 ;  /* 0x00000004ff3c7803 */ /* 0x000fe20000000000 */
[----:B------:R2:W4:Y:S01]  /*6fc0*/  SYNCS.PHASECHK.TRANS64.TRYWAIT P0, [R98+URZ+0x170], R3 ;  /* 0x00017003620075a7 */ /* 0x00052200080011ff */
[----:B-1----:R-:W-:Y:S01]  /*6fd0*/  @P5 SEL R46, RZ, 0x1, !P1 ;  /* 0x00000001ff2e5807 */ /* 0x002fe20004800000 */
[----:B--2---:R-:W-:Y:S06]  /*6fe0*/  @!P5 BRA `(.L_x_122) ;  /* 0x000000000058d947 */ /* 0x004fec0003800000 */
[----:B------:R-:W-:Y:S01]  /*6ff0*/  IMAD.MOV.U32 R75, RZ, RZ, RZ ;  /* 0x000000ffff4b7224 */ /* 0x000fe200078e00ff */
[----:B------:R-:W-:Y:S01]  /*7000*/  ISETP.NE.AND P1, PT, R46, RZ, PT ;  /* 0x000000ff2e00720c */ /* 0x000fe20003f25270 */
[----:B------:R-:W-:Y:S01]  /*7010*/  BSSY B0, `(.L_x_123) ;  /* 0x000000c000007945 */ /* 0x000fe20003800000 */
[----:B------:R-:W-:Y:S02]  /*7020*/  CS2R R50, SRZ ;  /* 0x0000000000327805 */ /* 0x000fe4000001ff00 */
[----:B------:R-:W-:Y:S02]  /*7030*/  CS2R R48, SRZ ;  /* 0x0000000000307805 */ /* 0x000fe4000001ff00 */
[----:B------:R-:W-:Y:S02]  /*7040*/  CS2R R58, SRZ ;  /* 0x00000000003a7805 */ /* 0x000fe4000001ff00 */
[----:B------:R-:W-:Y:S02]  /*7050*/  CS2R R56, SRZ ;  /* 0x0000000000387805 */ /* 0x000fe4000001ff00 */
[----:B------:R-:W-:Y:S02]  /*7060*/  CS2R R66, SRZ ;  /* 0x0000000000427805 */ /* 0x000fe4000001ff00 */
[----:B------:R-:W-:Y:S02]  /*7070*/  CS2R R64, SRZ ;  /* 0x0000000000407805 */ /* 0x000fe4000001ff00 */
[----:B------:R-:W-:Y:S01]  /*7080*/  CS2R R72, SRZ ;  /* 0x0000000000487805 */ /* 0x000fe2000001ff00 */
[----:B------:R-:W-:Y:S06]  /*7090*/  @P1 BRA `(.L_x_124) ;  /* 0x00000000000c1947 */ /* 0x000fec0003800000 */
[----:B------:R-:W-:Y:S04]  /*70a0*/  SHF.L.U32 R5, R91, 0x1f, RZ ;  /* 0x0000001f5b057819 */ /* 0x000fe800000006ff */
[----:B------:R-:W1:Y:S02]  /*70b0*/  SYNCS.PHASECHK.TRANS64.TRYWAIT P1, [UR43+0x100], R5 ;  /* 0x00010005ff0075a7 */ /* 0x000e64000802112b */
[----:B-1----:R-:W-:Y:S05]  /*70c0*/  @!P1 BRA `(.L_x_125) ;  /* 0x0000004400389947 */ /* 0x002fea0003800000 */
.L_x_124:
[----:B------:R-:W-:Y:S05]  /*70d0*/  BSYNC B0 ;  /* 0x0000000000007941 */ /* 0x000fea0003800000 */
.L_x_123:
[----:B------:R-:W-:Y:S01]  /*70e0*/  ISETP.NE.AND P1, PT, R60, RZ, PT ;  /* 0x000000ff3c00720c */ /* 0x000fe20003f25270 */
[----:B------:R-:W-:Y:S11]  /*70f0*/  HFMA2 R47, -RZ, RZ, 0, 5.9604644775390625e-08 ;  /* 0x00000001ff2f7431 */ /* 0x000ff600000001ff */
[----:B------:R-:W-:Y:S01]  /*7100*/  @!UPT UIADD3 URZ, UPT, UPT, URZ, URZ, URZ ;  /* 0x000000fffffff290 */ /* 0x000fe2000fffe0ff */
[----:B------:R2:W1:Y:S04]  /*7110*/  @P1 LDS.128 R48, [R94] ;  /* 0x000000005e301984 */ /* 0x0004680000000c00 */
[----:B------:R2:W1:Y:S04]  /*7120*/  @P1 LDS.128 R56, [R93+0x10] ;  /* 0x000010005d381984 */ /* 0x0004680000000c00 */
[----:B------:R2:W1:Y:S04]  /*7130*/  @P1 LDS.128 R64, [R92+0x20] ;  /* 0x000020005c401984 */ /* 0x0004680000000c00 */
[----:B------:R2:W1:Y:S02]  /*7140*/  @P1 LDS.128 R72, [R88+0x30] ;  /* 0x0000300058481984 */ /* 0x0004640000000c00 */
.L_x_122:
[----:B------:R-:W-:Y:S05]  /*7150*/  BSYNC B1 ;  /* 0x0000000000017941 */ /* 0x000fea0003800000 */
.L_x_121:
[----:B-1----:R-:W-:Y:S04]  /*7160*/  SHF.R.U32.HI R0, RZ, 0x15, R39 ;  /* 0x00000015ff007819 */ /* 0x002fe80000011627 */
[----:B------:R-:W-:Y:S01]  /*7170*/  LOP3.LUT P1, RZ, R0, 0x3, R81, 0x48, !PT ;  /* 0x0000000300ff7812 */ /* 0x000fe20007824851 */
[----:B------:R-:W-:Y:S01]  /*7180*/  @!UPT UIADD3 URZ, UPT, UPT, URZ, URZ, URZ ;  /* 0x000000fffffff290 */ /* 0x000fe2000fffe0ff */
[----:B----4-:R-:W-:Y:S11]  /*7190*/  @P0 BRA `(.L_x_126) ;  /* 0x0000000000080947 */ /* 0x010ff60003800000 */
[----:B------:R-:W1:Y:S02]  /*71a0*/  SYNCS.PHASECHK.TRANS64.TRYWAIT P0, [R98+URZ+0x170], R3 ;  /* 0x00017003620075a7 */ /* 0x000e6400080011ff */
[----:B-1----:R-:W-:Y:S05]  /*71b0*/  @!P0 BRA `(.L_x_127) ;  /* 0x0000004400148947 */ /* 0x002fea0003800000 */
.L_x_126:
[----:B------:R-:W-:Y:S05]  /*71c0*/  @!P1 BRA `(.L_x_128) ;  /* 0x0000000000409947 */ /* 0x000fea0003800000 */
[----:B------:R-:W4:Y:S01]  /*71d0*/  LDCU.64 UR8, c[0x4][0x70] ;  /* 0x01000e00ff0877ac */ /* 0x000f220008000a00 */
[----:B-1----:R-:W-:Y:S01]  /*71e0*/  MOV R3, 0x0 ;  /* 0x0000000000037802 */ /* 0x002fe20000000f00 */
[----:B------:R-:W-:Y:S02]  /*71f0*/  HFMA2 R12, -RZ, RZ, 0, 5.9604644775390625e-08 ;  /* 0x00000001ff0c7431 */ /* 0x000fe400000001ff */
[----:B------:R-:W-:Y:S02]  /*7200*/  IMAD.MOV.U32 R8, RZ, RZ, 0x192 ;  /* 0x00000192ff087424 */ /* 0x000fe400078e00ff */
[----:B------:R-:W-:Y:S01]  /*7210*/  IMAD.MOV.U32 R13, RZ, RZ, RZ ;  /* 0x000000ffff0d7224 */ /* 0x000fe200078e00ff */
[----:B------:R-:W1:Y:S01]  /*7220*/  LDCU.64 UR6, c[0x4][0x78] ;  /* 0x01000f00ff0677ac */ /* 0x000e620008000a00 */
[----:B------:R-:W2:Y:S01]  /*7230*/  LDC.64 R2, c[0x4][R3] ;  /* 0x0100000003027b82 */ /* 0x000ea20000000a00 */
[----:B------:R-:W5:Y:S01]  /*7240*/  LDCU.64 UR4, c[0x4][0x10] ;  /* 0x01000200ff0477ac */ /* 0x000f620008000a00 */
[----:B----4-:R-:W-:Y:S01]  /*7250*/  MOV R5, UR9 ;  /* 0x0000000900057c02 */ /* 0x010fe20008000f00 */
[----:B------:R-:W-:Y:S01]  /*7260*/  IMAD.U32 R4, RZ, RZ, UR8 ;  /* 0x00000008ff047e24 */ /* 0x000fe2000f8e00ff */
[----:B-1----:R-:W-:Y:S01]  /*7270*/  MOV R7, UR7 ;  /* 0x0000000700077c02 */ /* 0x002fe20008000f00 */
[----:B------:R-:W-:Y:S01]  /*7280*/  IMAD.U32 R6, RZ, RZ, UR6 ;  /* 0x00000006ff067e24 */ /* 0x000fe2000f8e00ff */
[----:B-----5:R-:W-:Y:S01]  /*7290*/  MOV R11, UR5 ;  /* 0x00000005000b7c02 */ /* 0x020fe20008000f00 */
[----:B------:R-:W-:Y:S02]  /*72a0*/  IMAD.U32 R10, RZ, RZ, UR4 ;  /* 0x00000004ff0a7e24 */ /* 0x000fe4000f8e00ff */
[----:B------:R-:W-:Y:S07]  /*72b0*/  LEPC R20, `(.L_x_128) ;  /* 0x000000001014794e */ /* 0x000fee0000000000 */
[----:B--23--:R-:W-:Y:S05]  /*72c0*/  CALL.ABS.NOINC R2 ;  /* 0x0000000002007343 */ /* 0x00cfea0003c00000 */
.L_x_128:
[----:B------:R-:W-:Y:S05]  /*72d0*/  WARPSYNC.ALL ;  /* 0x0000000000007948 */ /* 0x000fea0003800000 */
[----:B------:R-:W-:Y:S01]  /*72e0*/  R2UR UR4, R39 ;  /* 0x00000000270472ca */ /* 0x000fe200000e0000 */
[--C-:B------:R-:W-:Y:S01]  /*72f0*/  HADD2.F32 R40, -RZ, R48.reuse.H0_H0 ;  /* 0x20000030ff287230 */ /* 0x100fe20000004100 */
[----:B------:R-:W-:Y:S01]  /*7300*/  ISETP.NE.AND P0, PT, R96, RZ, PT ;  /* 0x000000ff6000720c */ /* 0x000fe20003f05270 */
[----:B------:R-:W-:Y:S01]  /*7310*/  HADD2.F32 R43, -RZ, R48.H1_H1 ;  /* 0x30000030ff2b7230 */ /* 0x000fe20000004100 */
[----:B------:R-:W-:Y:S01]  /*7320*/  BSSY.RECONVERGENT B0, `(.L_x_129) ;  /* 0x000008b000007945 */ /* 0x000fe20003800200 */
[----:B------:R-:W-:Y:S02]  /*7330*/  HADD2.F32 R42, -RZ, R49.H0_H0 ;  /* 0x20000031ff2a7230 */ /* 0x000fe40000004100 */
[----:B------:R-:W-:Y:S02]  /*7340*/  HADD2.F32 R45, -RZ, R51.H0_H0 ;  /* 0x20000033ff2d7230 */ /* 0x000fe40000004100 */
[----:B------:R-:W-:Y:S04]  /*7350*/  HADD2.F32 R44, -RZ, R75.H1_H1 ;  /* 0x3000004bff2c7230 */ /* 0x000fe80000004100 */
[----:B------:R-:W3:Y:S02]  /*7360*/  LDTM.x32 R4, tmem[UR4] ;  /* 0x00000004000479ee */ /* 0x000ee400082c0000 */
[C---:B---3--:R-:W-:Y:S01]  /*7370*/  FMUL R0, R38.reuse, R4 ;  /* 0x0000000426007220 */ /* 0x048fe20000400000 */
[C---:B------:R-:W-:Y:S01]  /*7380*/  FMUL R2, R38.reuse, R5 ;  /* 0x0000000526027220 */ /* 0x040fe20000400000 */
[C---:B-1----:R-:W-:Y:S01]  /*7390*/  FMUL R3, R38.reuse, R6 ;  /* 0x0000000626037220 */ /* 0x042fe20000400000 */
[C---:B------:R-:W-:Y:S01]  /*73a0*/  FMUL R7, R38.reuse, R7 ;  /* 0x0000000726077220 */ /* 0x040fe20000400000 */
[C---:B------:R-:W-:Y:S01]  /*73b0*/  FFMA R0, R41.reuse, R40, R0 ;  /* 0x0000002829007223 */ /* 0x040fe20000000000 */
[----:B------:R-:W-:Y:S02]  /*73c0*/  HADD2.F32 R40, -RZ, R49.H1_H1 ;  /* 0x30000031ff287230 */ /* 0x000fe40000004100 */
[C---:B------:R-:W-:Y:S01]  /*73d0*/  FFMA R2, R41.reuse, R43, R2 ;  /* 0x0000002b29027223 */ /* 0x040fe20000000002 */
[C---:B------:R-:W-:Y:S01]  /*73e0*/  FFMA R3, R41.reuse, R42, R3 ;  /* 0x0000002a29037223 */ /* 0x040fe20000000003 */
[--C-:B------:R-:W-:Y:S02]  /*73f0*/  HADD2.F32 R43, -RZ, R50.reuse.H0_H0 ;  /* 0x20000032ff2b7230 */ /* 0x100fe40000004100 */
[----:B------:R-:W-:Y:S01]  /*7400*/  FMUL R4, R38, R8 ;  /* 0x0000000826047220 */ /* 0x000fe20000400000 */
[----:B------:R-:W-:Y:S01]  /*7410*/  HADD2.F32 R42, -RZ, R50.H1_H1 ;  /* 0x30000032ff2a7230 */ /* 0x000fe20000004100 */
[----:B------:R-:W-:Y:S01]  /*7420*/  F2FP.F16.F32.PACK_AB R52, R2, R0 ;  /* 0x000000000234723e */ /* 0x000fe200000000ff */
[C---:B------:R-:W-:Y:S01]  /*7430*/  FFMA R7, R41.reuse, R40, R7 ;  /* 0x0000002829077223 */ /* 0x040fe20000000007 */
[----:B------:R-:W-:Y:S01]  /*7440*/  FFMA R4, R41, R43, R4 ;  /* 0x0000002b29047223 */ /* 0x000fe20000000004 */
[C---:B------:R-:W-:Y:S01]  /*7450*/  FMUL R5, R38.reuse, R9 ;  /* 0x0000000926057220 */ /* 0x040fe20000400000 */
[C---:B------:R-:W-:Y:S01]  /*7460*/  FMUL R6, R38.reuse, R10 ;  /* 0x0000000a26067220 */ /* 0x040fe20000400000 */
[----:B------:R-:W-:Y:S01]  /*7470*/  HADD2.F32 R40, -RZ, R51.H1_H1 ;  /* 0x30000033ff287230 */ /* 0x000fe20000004100 */
[----:B------:R-:W-:Y:S01]  /*7480*/  F2FP.F16.F32.PACK_AB R53, R7, R3 ;  /* 0x000000030735723e */ /* 0x000fe200000000ff */
[C---:B------:R-:W-:Y:S01]  /*7490*/  FFMA R5, R41.reuse, R42, R5 ;  /* 0x0000002a29057223 */ /* 0x040fe20000000005 */
[----:B------:R-:W-:Y:S01]  /*74a0*/  FFMA R6, R41, R45, R6 ;  /* 0x0000002d29067223 */ /* 0x000fe20000000006 */
[C---:B------:R-:W-:Y:S01]  /*74b0*/  FMUL R11, R38.reuse, R11 ;  /* 0x0000000b260b7220 */ /* 0x040fe20000400000 */
[--C-:B------:R-:W-:Y:S02]  /*74c0*/  HADD2.F32 R43, -RZ, R56.reuse.H0_H0 ;  /* 0x20000038ff2b7230 */ /* 0x100fe40000004100 */
[C---:B------:R-:W-:Y:S01]  /*74d0*/  FMUL R8, R38.reuse, R12 ;  /* 0x0000000c26087220 */ /* 0x040fe20000400000 */
[----:B------:R-:W-:Y:S01]  /*74e0*/  F2FP.F16.F32.PACK_AB R54, R5, R4 ;  /* 0x000000040536723e */ /* 0x000fe200000000ff */
[C---:B------:R-:W-:Y:S01]  /*74f0*/  FFMA R11, R41.reuse, R40, R11 ;  /* 0x00000028290b7223 */ /* 0x040fe2000000000b */
[----:B------:R-:W-:Y:S02]  /*7500*/  HADD2.F32 R40, -RZ, R56.H1_H1 ;  /* 0x30000038ff287230 */ /* 0x000fe40000004100 */
[----:B------:R-:W-:Y:S01]  /*7510*/  FFMA R8, R41, R43, R8 ;  /* 0x0000002b29087223 */ /* 0x000fe20000000008 */
[C---:B------:R-:W-:Y:S01]  /*7520*/  FMUL R9, R38.reuse, R13 ;  /* 0x0000000d26097220 */ /* 0x040fe20000400000 */
[--C-:B------:R-:W-:Y:S01]  /*7530*/  HADD2.F32 R45, -RZ, R57.reuse.H0_H0 ;  /* 0x20000039ff2d7230 */ /* 0x100fe20000004100 */
[----:B------:R-:W-:Y:S01]  /*7540*/  F2FP.F16.F32.PACK_AB R55, R11, R6 ;  /* 0x000000060b37723e */ /* 0x000fe200000000ff */
[C---:B------:R-:W-:Y:S01]  /*7550*/  FMUL R10, R38.reuse, R14 ;  /* 0x0000000e260a7220 */ /* 0x040fe20000400000 */
[----:B------:R-:W-:Y:S02]  /*7560*/  HADD2.F32 R42, -RZ, R57.H1_H1 ;  /* 0x30000039ff2a7230 */ /* 0x000fe40000004100 */
[C---:B------:R-:W-:Y:S01]  /*7570*/  FFMA R9, R41.reuse, R40, R9 ;  /* 0x0000002829097223 */ /* 0x040fe20000000009 */
[C---:B------:R-:W-:Y:S01]  /*7580*/  FMUL R15, R38.reuse, R15 ;  /* 0x0000000f260f7220 */ /* 0x040fe20000400000 */
[----:B------:R1:W-:Y:S01]  /*7590*/  STS.128 [R94], R52 ;  /* 0x000000345e007388 */ /* 0x0003e20000000c00 */
[----:B------:R-:W-:Y:S01]  /*75a0*/  FFMA R10, R41, R45, R10 ;  /* 0x0000002d290a7223 */ /* 0x000fe2000000000a */
[--C-:B------:R-:W-:Y:S01]  /*75b0*/  HADD2.F32 R40, -RZ, R58.reuse.H0_H0 ;  /* 0x2000003aff287230 */ /* 0x100fe20000004100 */
[----:B------:R-:W-:Y:S01]  /*75c0*/  F2FP.F16.F32.PACK_AB R68, R9, R8 ;  /* 0x000000080944723e */ /* 0x000fe200000000ff */
[----:B------:R-:W-:Y:S01]  /*75d0*/  FFMA R15, R41, R42, R15 ;  /* 0x0000002a290f7223 */ /* 0x000fe2000000000f */
[C---:B------:R-:W-:Y:S01]  /*75e0*/  FMUL R12, R38.reuse, R16 ;  /* 0x00000010260c7220 */ /* 0x040fe20000400000 */
[----:B------:R-:W-:Y:S02]  /*75f0*/  HADD2.F32 R42, -RZ, R58.H1_H1 ;  /* 0x3000003aff2a7230 */ /* 0x000fe40000004100 */
[C---:B------:R-:W-:Y:S01]  /*7600*/  FMUL R13, R38.reuse, R17 ;  /* 0x00000011260d7220 */ /* 0x040fe20000400000 */
[--C-:B------:R-:W-:Y:S01]  /*7610*/  HADD2.F32 R43, -RZ, R59.reuse.H0_H0 ;  /* 0x2000003bff2b7230 */ /* 0x100fe20000004100 */
[----:B------:R-:W-:Y:S01]  /*7620*/  F2FP.F16.F32.PACK_AB R69, R15, R10 ;  /* 0x0000000a0f45723e */ /* 0x000fe200000000ff */
[C---:B------:R-:W-:Y:S01]  /*7630*/  FFMA R12, R41.reuse, R40, R12 ;  /* 0x00000028290c7223 */ /* 0x040fe2000000000c */
[C---:B------:R-:W-:Y:S01]  /*7640*/  FFMA R13, R41.reuse, R42, R13 ;  /* 0x0000002a290d7223 */ /* 0x040fe2000000000d */
[C---:B------:R-:W-:Y:S01]  /*7650*/  FMUL R14, R38.reuse, R18 ;  /* 0x00000012260e7220 */ /* 0x040fe20000400000 */
[----:B------:R-:W-:Y:S02]  /*7660*/  HADD2.F32 R40, -RZ, R59.H1_H1 ;  /* 0x3000003bff287230 */ /* 0x000fe40000004100 */
[C---:B------:R-:W-:Y:S01]  /*7670*/  FMUL R19, R38.reuse, R19 ;  /* 0x0000001326137220 */ /* 0x040fe20000400000 */
[C---:B------:R-:W-:Y:S01]  /*7680*/  FMUL R16, R38.reuse, R20 ;  /* 0x0000001426107220 */ /* 0x040fe20000400000 */
[C---:B------:R-:W-:Y:S01]  /*7690*/  FFMA R14, R41.reuse, R43, R14 ;  /* 0x0000002b290e7223 */ /* 0x040fe2000000000e */
[--C-:B------:R-:W-:Y:S02]  /*76a0*/  HADD2.F32 R43, -RZ, R64.reuse.H0_H0 ;  /* 0x20000040ff2b7230 */ /* 0x100fe40000004100 */
[C---:B------:R-:W-:Y:S01]  /*76b0*/  FFMA R19, R41.reuse, R40, R19 ;  /* 0x0000002829137223 */ /* 0x040fe20000000013 */
[----:B------:R-:W-:Y:S02]  /*76c0*/  HADD2.F32 R42, -RZ, R64.H1_H1 ;  /* 0x30000040ff2a7230 */ /* 0x000fe40000004100 */
[C---:B------:R-:W-:Y:S01]  /*76d0*/  FMUL R17, R38.reuse, R21 ;  /* 0x0000001526117220 */ /* 0x040fe20000400000 */
[--C-:B------:R-:W-:Y:S02]  /*76e0*/  HADD2.F32 R45, -RZ, R65.reuse.H0_H0 ;  /* 0x20000041ff2d7230 */ /* 0x100fe40000004100 */
[C---:B------:R-:W-:Y:S01]  /*76f0*/  FMUL R18, R38.reuse, R22 ;  /* 0x0000001626127220 */ /* 0x040fe20000400000 */
[----:B------:R-:W-:Y:S02]  /*7700*/  HADD2.F32 R40, -RZ, R65.H1_H1 ;  /* 0x30000041ff287230 */ /* 0x000fe40000004100 */
[C---:B------:R-:W-:Y:S01]  /*7710*/  FMUL R23, R38.reuse, R23 ;  /* 0x0000001726177220 */ /* 0x040fe20000400000 */
[C---:B------:R-:W-:Y:S01]  /*7720*/  FFMA R16, R41.reuse, R43, R16 ;  /* 0x0000002b29107223 */ /* 0x040fe20000000010 */
[C---:B------:R-:W-:Y:S01]  /*7730*/  FFMA R17, R41.reuse, R42, R17 ;  /* 0x0000002a29117223 */ /* 0x040fe20000000011 */
[C---:B------:R-:W-:Y:S01]  /*7740*/  FFMA R18, R41.reuse, R45, R18 ;  /* 0x0000002d29127223 */ /* 0x040fe20000000012 */
[C---:B------:R-:W-:Y:S01]  /*7750*/  FFMA R23, R41.reuse, R40, R23 ;  /* 0x0000002829177223 */ /* 0x040fe20000000017 */
[--C-:B------:R-:W-:Y:S02]  /*7760*/  HADD2.F32 R43, -RZ, R66.reuse.H0_H0 ;  /* 0x20000042ff2b7230 */ /* 0x100fe40000004100 */
[C---:B------:R-:W-:Y:S01]  /*7770*/  FMUL R20, R38.reuse, R24 ;  /* 0x0000001826147220 */ /* 0x040fe20000400000 */
        /* <DEDUP_REMOVED lines=9> */
[----:B------:R-:W-:Y:S01]  /*7810*/  FFMA R27, R41, R42, R27 ;  /* 0x0000002a291b7223 */ /* 0x000fe2000000001b */
[--C-:B------:R-:W-:Y:S02]  /*7820*/  HADD2.F32 R40, -RZ, R72.reuse.H0_H0 ;  /* 0x20000048ff287230 */ /* 0x100fe40000004100 */
[C---:B------:R-:W-:Y:S01]  /*7830*/  FMUL R24, R38.reuse, R28 ;  /* 0x0000001c26187220 */ /* 0x040fe20000400000 */
[----:B------:R-:W-:Y:S02]  /*7840*/  HADD2.F32 R42, -RZ, R72.H1_H1 ;  /* 0x30000048ff2a7230 */ /* 0x000fe40000004100 */
[C---:B------:R-:W-:Y:S01]  /*7850*/  FMUL R25, R38.reuse, R29 ;  /* 0x0000001d26197220 */ /* 0x040fe20000400000 */
[--C-:B------:R-:W-:Y:S02]  /*7860*/  HADD2.F32 R43, -RZ, R73.reuse.H0_H0 ;  /* 0x20000049ff2b7230 */ /* 0x100fe40000004100 */
[C---:B------:R-:W-:Y:S01]  /*7870*/  FMUL R26, R38.reuse, R30 ;  /* 0x0000001e261a7220 */ /* 0x040fe20000400000 */
[----:B------:R-:W-:Y:S01]  /*7880*/  F2FP.F16.F32.PACK_AB R70, R13, R12 ;  /* 0x0000000c0d46723e */ /* 0x000fe200000000ff */
[----:B------:R-:W-:Y:S01]  /*7890*/  FFMA R24, R41, R40, R24 ;  /* 0x0000002829187223 */ /* 0x000fe20000000018 */
[----:B------:R-:W-:Y:S01]  /*78a0*/  F2FP.F16.F32.PACK_AB R71, R19, R14 ;  /* 0x0000000e1347723e */ /* 0x000fe200000000ff */
[C---:B------:R-:W-:Y:S01]  /*78b0*/  FFMA R25, R41.reuse, R42, R25 ;  /* 0x0000002a29197223 */ /* 0x040fe20000000019 */
[C---:B------:R-:W-:Y:S01]  /*78c0*/  FFMA R26, R41.reuse, R43, R26 ;  /* 0x0000002b291a7223 */ /* 0x040fe2000000001a */
[----:B------:R-:W-:Y:S02]  /*78d0*/  HADD2.F32 R40, -RZ, R73.H1_H1 ;  /* 0x30000049ff287230 */ /* 0x000fe40000004100 */
[C---:B------:R-:W-:Y:S01]  /*78e0*/  FMUL R31, R38.reuse, R31 ;  /* 0x0000001f261f7220 */ /* 0x040fe20000400000 */
[----:B------:R1:W-:Y:S01]  /*78f0*/  STS.128 [R93+0x10], R68 ;  /* 0x000010445d007388 */ /* 0x0003e20000000c00 */
[--C-:B------:R-:W-:Y:S02]  /*7900*/  HADD2.F32 R43, -RZ, R74.reuse.H0_H0 ;  /* 0x2000004aff2b7230 */ /* 0x100fe40000004100 */
[C---:B------:R-:W-:Y:S01]  /*7910*/  FMUL R28, R38.reuse, R32 ;  /* 0x00000020261c7220 */ /* 0x040fe20000400000 */
[----:B------:R-:W-:Y:S02]  /*7920*/  HADD2.F32 R42, -RZ, R74.H1_H1 ;  /* 0x3000004aff2a7230 */ /* 0x000fe40000004100 */
[C---:B------:R-:W-:Y:S01]  /*7930*/  FMUL R29, R38.reuse, R33 ;  /* 0x00000021261d7220 */ /* 0x040fe20000400000 */
[----:B------:R-:W-:Y:S02]  /*7940*/  HADD2.F32 R45, -RZ, R75.H0_H0 ;  /* 0x2000004bff2d7230 */ /* 0x000fe40000004100 */
[C---:B------:R-:W-:Y:S01]  /*7950*/  FMUL R30, R38.reuse, R34 ;  /* 0x00000022261e7220 */ /* 0x040fe20000400000 */
[----:B------:R-:W-:Y:S01]  /*7960*/  FFMA R31, R41, R40, R31 ;  /* 0x00000028291f7223 */ /* 0x000fe2000000001f */
[----:B------:R-:W-:Y:S01]  /*7970*/  FMUL R35, R38, R35 ;  /* 0x0000002326237220 */ /* 0x000fe20000400000 */
[----:B------:R-:W-:Y:S01]  /*7980*/  F2FP.F16.F32.PACK_AB R100, R17, R16 ;  /* 0x000000101164723e */ /* 0x000fe200000000ff */
[----:B------:R-:W-:Y:S01]  /*7990*/  FFMA R28, R41, R43, R28 ;  /* 0x0000002b291c7223 */ /* 0x000fe2000000001c */
[----:B------:R-:W-:Y:S01]  /*79a0*/  F2FP.F16.F32.PACK_AB R101, R23, R18 ;  /* 0x000000121765723e */ /* 0x000fe200000000ff */
[----:B------:R-:W-:Y:S01]  /*79b0*/  FFMA R29, R41, R42, R29 ;  /* 0x0000002a291d7223 */ /* 0x000fe2000000001d */
[----:B------:R-:W-:Y:S01]  /*79c0*/  F2FP.F16.F32.PACK_AB R102, R21, R20 ;  /* 0x000000141566723e */ /* 0x000fe200000000ff */
[----:B------:R-:W-:Y:S01]  /*79d0*/  FFMA R30, R41, R45, R30 ;  /* 0x0000002d291e7223 */ /* 0x000fe2000000001e */
[----:B------:R-:W-:Y:S01]  /*79e0*/  F2FP.F16.F32.PACK_AB R103, R27, R22 ;  /* 0x000000161b67723e */ /* 0x000fe200000000ff */
[----:B------:R-:W-:Y:S01]  /*79f0*/  FFMA R35, R41, R44, R35 ;  /* 0x0000002c29237223 */ /* 0x000fe20000000023 */
[----:B------:R-:W-:Y:S02]  /*7a00*/  F2FP.F16.F32.PACK_AB R104, R25, R24 ;  /* 0x000000181968723e */ /* 0x000fe400000000ff */
[----:B------:R-:W-:Y:S01]  /*7a10*/  F2FP.F16.F32.PACK_AB R105, R31, R26 ;  /* 0x0000001a1f69723e */ /* 0x000fe200000000ff */
[----:B------:R1:W-:Y:S01]  /*7a20*/  STS.128 [R92+0x20], R100 ;  /* 0x000020645c007388 */ /* 0x0003e20000000c00 */
[----:B------:R-:W-:Y:S02]  /*7a30*/  F2FP.F16.F32.PACK_AB R106, R29, R28 ;  /* 0x0000001c1d6a723e */ /* 0x000fe400000000ff */
[----:B------:R-:W-:Y:S05]  /*7a40*/  F2FP.F16.F32.PACK_AB R107, R35, R30 ;  /* 0x0000001e236b723e */ /* 0x000fea00000000ff */
[----:B------:R1:W-:Y:S01]  /*7a50*/  STS.128 [R88+0x30], R104 ;  /* 0x0000306858007388 */ /* 0x0003e20000000c00 */
[----:B------:R-:W-:Y:S01]  /*7a60*/  @!PT LDS RZ, [RZ] ;  /* 0x00000000fffff984 */ /* 0x000fe20000000800 */
[----:B------:R-:W-:Y:S01]  /*7a70*/  @!PT LDS RZ, [RZ] ;  /* 0x00000000fffff984 */ /* 0x000fe20000000800 */
[----:B------:R-:W-:Y:S01]  /*7a80*/  @!PT LDS RZ, [RZ] ;  /* 0x00000000fffff984 */ /* 0x000fe20000000800 */
[----:B------:R-:W-:Y:S01]  /*7a90*/  @!PT LDS RZ, [RZ] ;  /* 0x00000000fffff984 */ /* 0x000fe20000000800 */
[----:B------:R3:W-:Y:S07]  /*7aa0*/  MEMBAR.ALL.CTA ;  /* 0x0000000000007992 */ /* 0x0007ee0000008000 */
[----:B---3--:R-:W3:Y:S02]  /*7ab0*/  FENCE.VIEW.ASYNC.S ;  /* 0x00000000000073c6 */ /* 0x008ee40000000000 */
[----:B---3--:R-:W-:Y:S06]  /*7ac0*/  BAR.SYNC.DEFER_BLOCKING 0x1, 0x80 ;  /* 0x0042000000007b1d */ /* 0x008fec0000010000 */
[----:B------:R-:W-:Y:S05]  /*7ad0*/  @P0 BRA `(.L_x_130) ;  /* 0x00000000003c0947 */ /* 0x000fea0003800000 */
[----:B------:R-:W3:Y:S01]  /*7ae0*/  LDCU.64 UR6, c[0x0][0x348] ;  /* 0x00006900ff0677ac */ /* 0x000ee20008000a00 */
[----:B------:R-:W-:Y:S01]  /*7af0*/  UIADD3 UR4, UPT, UPT, UR43, 0x400, URZ ;  /* 0x000004002b047890 */ /* 0x000fe2000fffe0ff */
[----:B------:R-:W-:Y:S01]  /*7b00*/  UMOV UR51, UR36 ;  /* 0x0000002400337c82 */ /* 0x000fe20008000000 */
[----:B------:R-:W-:Y:S02]  /*7b10*/  UIADD3 UR9, UPT, UPT, UR49, 0x80, URZ ;  /* 0x0000008031097890 */ /* 0x000fe4000fffe0ff */
[----:B------:R-:W-:Y:S02]  /*7b20*/  UIADD3 UR8, UPT, UPT, UR43, 0x1400, URZ ;  /* 0x000014002b087890 */ /* 0x000fe4000fffe0ff */
[----:B------:R-:W-:Y:S01]  /*7b30*/  MOV R85, UR4 ;  /* 0x0000000400557c02 */ /* 0x000fe20008000f00 */
[----:B------:R-:W-:Y:S01]  /*7b40*/  UMOV UR10, UR50 ;  /* 0x00000032000a7c82 */ /* 0x000fe20008000000 */
[----:B------:R-:W-:Y:S02]  /*7b50*/  UMOV UR11, UR36 ;  /* 0x00000024000b7c82 */ /* 0x000fe40008000000 */
[----:B------:R-:W-:Y:S01]  /*7b60*/  R2UR UR48, R85 ;  /* 0x00000000553072ca */ /* 0x000fe200000e0000 */
[----:B---3--:R-:W-:Y:S04]  /*7b70*/  UIADD3 UR4, UP0, UPT, UR6, 0x680, URZ ;  /* 0x0000068006047890 */ /* 0x008fe8000ff1e0ff */
[----:B------:R-:W-:Y:S09]  /*7b80*/  UIADD3.X UR5, UPT, UPT, URZ, UR7, URZ, UP0, !UPT ;  /* 0x00000007ff057290 */ /* 0x000ff200087fe4ff */
[----:B------:R3:W-:Y:S01]  /*7b90*/  UTMASTG.3D [UR48], [UR4] ;  /* 0x00000030040073b5 */ /* 0x0007e20008010000 */
[----:B------:R3:W-:Y:S01]  /*7ba0*/  UTMASTG.3D [UR8], [UR4] ;  /* 0x00000008040073b5 */ /* 0x0007e20008010000 */
[----:B------:R0:W-:Y:S01]  /*7bb0*/  UTMACMDFLUSH ;  /* 0x00000000000079b7 */ /* 0x0001e20000000000 */
[----:B---3--:R-:W-:Y:S04]  /*7bc0*/  DEPBAR.LE SB0, 0x1 ;  /* 0x000080400000791a */ /* 0x008fe80000000000 */
.L_x_130:
[----:B------:R-:W-:Y:S05]  /*7bd0*/  BSYNC.RECONVERGENT B0 ;  /* 0x0000000000007941 */ /* 0x000fea0003800200 */
.L_x_129:
[----:B------:R-:W-:Y:S01]  /*7be0*/  BAR.SYNC.DEFER_BLOCKING 0x1, 0x80 ;  /* 0x0042000000007b1d */ /* 0x000fe20000010000 */
[----:B------:R-:W-:Y:S01]  /*7bf0*/  ISETP.NE.AND P1, PT, R97, RZ, PT ;  /* 0x000000ff6100720c */ /* 0x000fe20003f25270 */
[----:B------:R-:W-:Y:S01]  /*7c00*/  UISETP.NE.AND UP0, UPT, UR47, URZ, UPT ;  /* 0x000000ff2f00728c */ /* 0x000fe2000bf05270 */
[----:B------:R-:W-:Y:S11]  /*7c10*/  LEA R3, R47, UR43, 0x3 ;  /* 0x0000002b2f037c11 */ /* 0x000ff6000f8e18ff */
[----:B------:R-:W-:Y:S01]  /*7c20*/  @P1 SHF.L.U32 R4, R91, 0x1f, RZ ;  /* 0x0000001f5b041819 */ /* 0x000fe200000006ff */
[----:B------:R-:W-:Y:S06]  /*7c30*/  BRA.U !UP0, `(.L_x_131) ;  /* 0x0000000108247547 */ /* 0x000fec000b800000 */
[----:B------:R-:W3:Y:S01]  /*7c40*/  S2R R0, SR_CgaCtaId ;  /* 0x0000000000007919 */ /* 0x000ee20000008800 */
[----:B------:R-:W-:Y:S01]  /*7c50*/  IMAD.U32 R2, RZ, RZ, UR46 ;  /* 0x0000002eff027e24 */ /* 0x000fe2000f8e00ff */
[----:B------:R-:W-:Y:S04]  /*7c60*/  UIADD3 UR4, UPT, UPT, UR46, 0x1, URZ ;  /* 0x000000012e047890 */ /* 0x000fe8000fffe0ff */
[----:B------:R-:W-:Y:S01]  /*7c70*/  @P1 LEA R2, R2, UR43, 0x3 ;  /* 0x0000002b02021c11 */ /* 0x000fe2000f8e18ff */
[----:B------:R-:W-:Y:S04]  /*7c80*/  UISETP.NE.AND UP0, UPT, UR4, 0x4, UPT ;  /* 0x000000040400788c */ /* 0x000fe8000bf05270 */
[----:B------:R-:W-:Y:S01]  /*7c90*/  @P1 VIADD R5, R2, 0x120 ;  /* 0x0000012002051836 */ /* 0x000fe20000000000 */
[----:B------:R-:W-:Y:S04]  /*7ca0*/  USEL UR46, UR4, URZ, UP0 ;  /* 0x000000ff042e7287 */ /* 0x000fe80008000000 */
[----:B---3--:R-:W-:Y:S04]  /*7cb0*/  @P1 PRMT R0, R0, 0x654, R5 ;  /* 0x0000065400001816 */ /* 0x008fe80000000005 */
[----:B------:R3:W-:Y:S04]  /*7cc0*/  @P1 SYNCS.ARRIVE.TRANS64.RED.A1T0 RZ, [R0+URZ], RZ ;  /* 0x000000ff00ff19a7 */ /* 0x0007e800081004ff */
.L_x_131:
[----:B------:R-:W4:Y:S01]  /*7cd0*/  @P1 SYNCS.PHASECHK.TRANS64.TRYWAIT P0, [R3+URZ+0x100], R4 ;  /* 0x00010004030015a7 */ /* 0x000f2200080011ff */
[----:B------:R-:W-:Y:S01]  /*7ce0*/  BSSY B1, `(.L_x_132) ;  /* 0x0000016000017945 */ /* 0x000fe20003800000 */
[----:B----4-:R-:W-:Y:S03]  /*7cf0*/  @P1 SEL R46, RZ, 0x1, !P0 ;  /* 0x00000001ff2e1807 */ /* 0x010fe60004000000 */
[----:B------:R-:W-:Y:S05]  /*7d00*/  @!P1 BRA `(.L_x_133) ;  /* 0x00000000004c9947 */ /* 0x000fea0003800000 */
[----:B------:R-:W-:Y:S01]  /*7d10*/  ISETP.NE.AND P0, PT, R46, RZ, PT ;  /* 0x000000ff2e00720c */ /* 0x000fe20003f05270 */
[----:B------:R-:W-:Y:S01]  /*7d20*/  BSSY B0, `(.L_x_134) ;  /* 0x000000b000007945 */ /* 0x000fe20003800000 */
[----:B------:R-:W-:Y:S11]  /*7d30*/  ISETP.NE.AND P1, PT, R60, RZ, PT ;  /* 0x000000ff3c00720c */ /* 0x000ff60003f25270 */
[----:B------:R-:W-:Y:S02]  /*7d40*/  @!UPT UIADD3 URZ, UPT, UPT, URZ, URZ, URZ ;  /* 0x000000fffffff290 */ /* 0x000fe4000fffe0ff */
[C---:B------:R-:W-:Y:S01]  /*7d50*/  @P1 IMAD R6, R47.reuse, 0x2000, R94 ;  /* 0x000020002f061824 */ /* 0x040fe200078e025e */
[C---:B------:R-:W-:Y:S01]  /*7d60*/  @P1 LEA R4, R47.reuse, R92, 0xd ;  /* 0x0000005c2f041211 */ /* 0x040fe200078e68ff */
[C---:B------:R-:W-:Y:S02]  /*7d70*/  @P1 IMAD R5, R47.reuse, 0x2000, R93 ;  /* 0x000020002f051824 */ /* 0x040fe400078e025d */
[----:B------:R-:W-:Y:S01]  /*7d80*/  @P1 IMAD R2, R47, 0x2000, R88 ;  /* 0x000020002f021824 */ /* 0x000fe200078e0258 */
[----:B------:R-:W-:Y:S06]  /*7d90*/  @P0 BRA `(.L_x_135) ;  /* 0x00000000000c0947 */ /* 0x000fec0003800000 */
[----:B---3--:R-:W-:Y:S04]  /*7da0*/  SHF.L.U32 R0, R91, 0x1f, RZ ;  /* 0x0000001f5b007819 */ /* 0x008fe800000006ff */
[----:B------:R-:W3:Y:S02]  /*7db0*/  SYNCS.PHASECHK.TRANS64.TRYWAIT P0, [R3+URZ+0x100], R0 ;  /* 0x00010000030075a7 */ /* 0x000ee400080011ff */
[----:B---3--:R-:W-:Y:S05]  /*7dc0*/  @!P0 BRA `(.L_x_136) ;  /* 0x0000003800248947 */ /* 0x008fea0003800000 */
.L_x_135:
[----:B------:R-:W-:Y:S05]  /*7dd0*/  BSYNC B0 ;  /* 0x0000000000007941 */ /* 0x000fea0003800000 */
.L_x_134:
[----:B------:R-:W-:Y:S02]  /*7de0*/  ISETP.NE.AND P0, PT, R60, RZ, PT ;  /* 0x000000ff3c00720c */ /* 0x000fe40003f05270 */
[----:B------:R-:W-:Y:S11]  /*7df0*/  IADD3 R47, PT, PT, R47, 0x1, RZ ;  /* 0x000000012f2f7810 */ /* 0x000ff60007ffe0ff */
[----:B------:R4:W1:Y:S04]  /*7e00*/  @P0 LDS.128 R48, [R6] ;  /* 0x0000000006300984 */ /* 0x0008680000000c00 */
[----:B------:R4:W1:Y:S04]  /*7e10*/  @P0 LDS.128 R56, [R5+0x10] ;  /* 0x0000100005380984 */ /* 0x0008680000000c00 */
[----:B------:R4:W1:Y:S04]  /*7e20*/  @P0 LDS.128 R64, [R4+0x20] ;  /* 0x0000200004400984 */ /* 0x0008680000000c00 */
[----:B------:R4:W1:Y:S02]  /*7e30*/  @P0 LDS.128 R72, [R2+0x30] ;  /* 0x0000300002480984 */ /* 0x0008640000000c00 */
.L_x_133:
[----:B------:R-:W-:Y:S05]  /*7e40*/  BSYNC B1 ;  /* 0x0000000000017941 */ /* 0x000fea0003800000 */
.L_x_132:
[----:B---3--:R-:W-:Y:S05]  /*7e50*/  VIADD R0, R39, 0x20 ;  /* 0x0000002027007836 */ /* 0x008fea0000000000 */
[----:B------:R-:W-:Y:S04]  /*7e60*/  SHF.R.U32.HI R0, RZ, 0x15, R0 ;  /* 0x00000015ff007819 */ /* 0x000fe80000011600 */
[----:B------:R-:W-:Y:S11]  /*7e70*/  LOP3.LUT P0, RZ, R0, 0x3, R81, 0x48, !PT ;  /* 0x0000000300ff7812 */ /* 0x000ff60007804851 */
[----:B------:R-:W-:Y:S02]  /*7e80*/  @!UPT UIADD3 URZ, UPT, UPT, URZ, URZ, URZ ;  /* 0x000000fffffff290 */ /* 0x000fe4000fffe0ff */
[----:B------:R-:W-:Y:S05]  /*7e90*/  @!P0 BRA `(.L_x_137) ;  /* 0x0000000000408947 */ /* 0x000fea0003800000 */
[----:B------:R-:W3:Y:S01]  /*7ea0*/  LDCU.64 UR8, c[0x4][0x70] ;  /* 0x01000e00ff0877ac */ /* 0x000ee20008000a00 */
[----:B------:R-:W-:Y:S01]  /*7eb0*/  MOV R3, 0x0 ;  /* 0x0000000000037802 */ /* 0x000fe20000000f00 */
[----:B------:R-:W-:Y:S02]  /*7ec0*/  HFMA2 R12, -RZ, RZ, 0, 5.9604644775390625e-08 ;  /* 0x00000001ff0c7431 */ /* 0x000fe400000001ff */
[----:B------:R-:W-:Y:S02]  /*7ed0*/  IMAD.MOV.U32 R8, RZ, RZ, 0x192 ;  /* 0x00000192ff087424 */ /* 0x000fe400078e00ff */
[----:B------:R-:W-:Y:S01]  /*7ee0*/  IMAD.MOV.U32 R13, RZ, RZ, RZ ;  /* 0x000000ffff0d7224 */ /* 0x000fe200078e00ff */
[----:B------:R-:W5:Y:S01]  /*7ef0*/  LDCU.64 UR6, c[0x4][0x78] ;  /* 0x01000f00ff0677ac */ /* 0x000f620008000a00 */
[----:B----4-:R-:W4:Y:S01]  /*7f00*/  LDC.64 R2, c[0x4][R3] ;  /* 0x0100000003027b82 */ /* 0x010f220000000a00 */
[----:B------:R-:W2:Y:S01]  /*7f10*/  LDCU.64 UR4, c[0x4][0x10] ;  /* 0x01000200ff0477ac */ /* 0x000ea20008000a00 */
[----:B---3--:R-:W-:Y:S01]  /*7f20*/  MOV R5, UR9 ;  /* 0x0000000900057c02 */ /* 0x008fe20008000f00 */
[----:B------:R-:W-:Y:S01]  /*7f30*/  IMAD.U32 R4, RZ, RZ, UR8 ;  /* 0x00000008ff047e24 */ /* 0x000fe2000f8e00ff */
[----:B-----5:R-:W-:Y:S01]  /*7f40*/  MOV R7, UR7 ;  /* 0x0000000700077c02 */ /* 0x020fe20008000f00 */
[----:B------:R-:W-:Y:S01]  /*7f50*/  IMAD.U32 R6, RZ, RZ, UR6 ;  /* 0x00000006ff067e24 */ /* 0x000fe2000f8e00ff */
[----:B--2---:R-:W-:Y:S01]  /*7f60*/  MOV R11, UR5 ;  /* 0x00000005000b7c02 */ /* 0x004fe20008000f00 */
[----:B------:R-:W-:Y:S02]  /*7f70*/  IMAD.U32 R10, RZ, RZ, UR4 ;  /* 0x00000004ff0a7e24 */ /* 0x000fe4000f8e00ff */
[----:B------:R-:W-:Y:S07]  /*7f80*/  LEPC R20, `(.L_x_137) ;  /* 0x000000001014794e */ /* 0x000fee0000000000 */
[----:B-1--4-:R-:W-:Y:S05]  /*7f90*/  CALL.ABS.NOINC R2 ;  /* 0x0000000002007343 */ /* 0x012fea0003c00000 */
.L_x_137:
[----:B------:R-:W-:Y:S05]  /*7fa0*/  WARPSYNC.ALL ;  /* 0x0000000000007948 */ /* 0x000fea0003800000 */
[----:B------:R-:W-:Y:S01]  /*7fb0*/  R2UR UR4, R39 ;  /* 0x00000000270472ca */ /* 0x000fe200000e0000 */
[--C-:B-1----:R-:W-:Y:S01]  /*7fc0*/  HADD2.F32 R40, -RZ, R48.reuse.H0_H0 ;  /* 0x20000030ff287230 */ /* 0x102fe20000004100 */
[----:B------:R-:W1:Y:S01]  /*7fd0*/  S2R R99, SR_CgaCtaId ;  /* 0x0000000000637919 */ /* 0x000e620000008800 */
[----:B------:R-:W-:Y:S01]  /*7fe0*/  HADD2.F32 R43, -RZ, R48.H1_H1 ;  /* 0x30000030ff2b7230 */ /* 0x000fe20000004100 */
[----:B------:R-:W-:Y:S01]  /*7ff0*/  ISETP.NE.AND P6, PT, R97, RZ, PT ;  /* 0x000000ff6100720c */ /* 0x000fe20003fc5270 */
[----:B------:R-:W-:Y:S01]  /*8000*/  HADD2.F32 R42, -RZ, R49.H1_H1 ;  /* 0x30000031ff2a7230 */ /* 0x000fe20000004100 */
[----:B------:R-:W-:Y:S01]  /*8010*/  ISETP.NE.AND P0, PT, R96, RZ, PT ;  /* 0x000000ff6000720c */ /* 0x000fe20003f05270 */
[--C-:B------:R-:W-:Y:S01]  /*8020*/  HADD2.F32 R44, -RZ, R50.reuse.H1_H1 ;  /* 0x30000032ff2c7230 */ /* 0x100fe20000004100 */
[----:B------:R-:W-:Y:S01]  /*8030*/  MOV R61, UR46 ;  /* 0x0000002e003d7c02 */ /* 0x000fe20008000f00 */
[----:B------:R-:W-:Y:S01]  /*8040*/  HADD2.F32 R45, -RZ, R59.H0_H0 ;  /* 0x2000003bff2d7230 */ /* 0x000fe20000004100 */
[----:B------:R-:W-:Y:S01]  /*8050*/  BSSY.RECONVERGENT B0, `(.L_x_138) ;  /* 0x000008d000007945 */ /* 0x000fe20003800200 */
[----:B------:R-:W-:Y:S02]  /*8060*/  LEA R62, R47, UR43, 0x3 ;  /* 0x0000002b2f3e7c11 */ /* 0x000fe4000f8e18ff */
[----:B----4-:R-:W3:Y:S04]  /*8070*/  LDTM.x32 R4, tmem[UR4+0x20] ;  /* 0x00002004000479ee */ /* 0x010ee800082c0000 */
[----:B------:R-:W-:Y:S04]  /*8080*/  @P6 LEA R61, R61, UR43, 0x3 ;  /* 0x0000002b3d3d6c11 */ /* 0x000fe8000f8e18ff */
[----:B------:R-:W-:Y:S02]  /*8090*/  @P6 IADD3 R104, PT, PT, R61, 0x120, RZ ;  /* 0x000001203d686810 */ /* 0x000fe40007ffe0ff */
[----:B------:R-:W-:Y:S01]  /*80a0*/  @P6 SHF.L.U32 R61, R91, 0x1f, RZ ;  /* 0x0000001f5b3d6819 */ /* 0x000fe200000006ff */
[C---:B---3--:R-:W-:Y:S01]  /*80b0*/  FMUL R0, R38.reuse, R4 ;  /* 0x0000000426007220 */ /* 0x048fe20000400000 */
[C---:B------:R-:W-:Y:S01]  /*80c0*/  FMUL R2, R38.reuse, R5 ;  /* 0x0000000526027220 */ /* 0x040fe20000400000 */
[C---:B------:R-:W-:Y:S01]  /*80d0*/  FMUL R3, R38.reuse, R6 ;  /* 0x0000000626037220 */ /* 0x040fe20000400000 */
[C---:B------:R-:W-:Y:S01]  /*80e0*/  FMUL R7, R38.reuse, R7 ;  /* 0x0000000726077220 */ /* 0x040fe20000400000 */
[C---:B------:R-:W-:Y:S01]  /*80f0*/  FFMA R0, R41.reuse, R40, R0 ;  /* 0x0000002829007223 */ /* 0x040fe20000000000 */
[----:B------:R-:W-:Y:S02]  /*8100*/  HADD2.F32 R40, -RZ, R49.H0_H0 ;  /* 0x20000031ff287230 */ /* 0x000fe40000004100 */
[C---:B------:R-:W-:Y:S01]  /*8110*/  FFMA R2, R41.reuse, R43, R2 ;  /* 0x0000002b29027223 */ /* 0x040fe20000000002 */
[C---:B------:R-:W-:Y:S01]  /*8120*/  FMUL R4, R38.reuse, R8 ;  /* 0x0000000826047220 */ /* 0x040fe20000400000 */
[--C-:B------:R-:W-:Y:S02]  /*8130*/  HADD2.F32 R43, -RZ, R51.reuse.H0_H0 ;  /* 0x20000033ff2b7230 */ /* 0x100fe40000004100 */
[----:B------:R-:W-:Y:S01]  /*8140*/  FMUL R5, R38, R9 ;  /* 0x0000000926057220 */ /* 0x000fe20000400000 */
[C---:B------:R-:W-:Y:S01]  /*8150*/  FFMA R3, R41.reuse, R40, R3 ;  /* 0x0000002829037223 */ /* 0x040fe20000000003 */
[----:B------:R-:W-:Y:S01]  /*8160*/  HADD2.F32 R40, -RZ, R50.H0_H0 ;  /* 0x20000032ff287230 */ /* 0x000fe20000004100 */
[----:B------:R-:W-:Y:S01]  /*8170*/  F2FP.F16.F32.PACK_AB R52, R2, R0 ;  /* 0x000000000234723e */ /* 0x000fe200000000ff */
[C---:B------:R-:W-:Y:S01]  /*8180*/  FFMA R7, R41.reuse, R42, R7 ;  /* 0x0000002a29077223 */ /* 0x040fe20000000007 */
[----:B------:R-:W-:Y:S02]  /*8190*/  HADD2.F32 R42, -RZ, R51.H1_H1 ;  /* 0x30000033ff2a7230 */ /* 0x000fe40000004100 */
[C---:B------:R-:W-:Y:S01]  /*81a0*/  FMUL R6, R38.reuse, R10 ;  /* 0x0000000a26067220 */ /* 0x040fe20000400000 */
[C---:B------:R-:W-:Y:S01]  /*81b0*/  FFMA R4, R41.reuse, R40, R4 ;  /* 0x0000002829047223 */ /* 0x040fe20000000004 */
[----:B------:R-:W-:Y:S01]  /*81c0*/  FFMA R5, R41, R44, R5 ;  /* 0x0000002c29057223 */ /* 0x000fe20000000005 */
[----:B------:R-:W-:Y:S01]  /*81d0*/  F2FP.F16.F32.PACK_AB R53, R7, R3 ;  /* 0x000000030735723e */ /* 0x000fe200000000ff */
[----:B------:R-:W-:Y:S01]  /*81e0*/  FFMA R6, R41, R43, R6 ;  /* 0x0000002b29067223 */ /* 0x000fe20000000006 */
[C---:B------:R-:W-:Y:S01]  /*81f0*/  FMUL R11, R38.reuse, R11 ;  /* 0x0000000b260b7220 */ /* 0x040fe20000400000 */
[--C-:B------:R-:W-:Y:S01]  /*8200*/  HADD2.F32 R40, -RZ, R56.reuse.H0_H0 ;  /* 0x20000038ff287230 */ /* 0x100fe20000004100 */
[----:B------:R-:W-:Y:S01]  /*8210*/  F2FP.F16.F32.PACK_AB R54, R5, R4 ;  /* 0x000000040536723e */ /* 0x000fe200000000ff */
[C---:B------:R-:W-:Y:S01]  /*8220*/  FMUL R8, R38.reuse, R12 ;  /* 0x0000000c26087220 */ /* 0x040fe20000400000 */
[C---:B------:R-:W-:Y:S01]  /*8230*/  FFMA R11, R41.reuse, R42, R11 ;  /* 0x0000002a290b7223 */ /* 0x040fe2000000000b */
[----:B------:R-:W-:Y:S02]  /*8240*/  HADD2.F32 R42, -RZ, R56.H1_H1 ;  /* 0x30000038ff2a7230 */ /* 0x000fe40000004100 */
[C---:B------:R-:W-:Y:S01]  /*8250*/  FMUL R9, R38.reuse, R13 ;  /* 0x0000000d26097220 */ /* 0x040fe20000400000 */
[--C-:B------:R-:W-:Y:S02]  /*8260*/  HADD2.F32 R43, -RZ, R57.reuse.H0_H0 ;  /* 0x20000039ff2b7230 */ /* 0x100fe40000004100 */
[----:B------:R-:W-:Y:S01]  /*8270*/  FFMA R8, R41, R40, R8 ;  /* 0x0000002829087223 */ /* 0x000fe20000000008 */
[----:B------:R-:W-:Y:S01]  /*8280*/  F2FP.F16.F32.PACK_AB R55, R11, R6 ;  /* 0x000000060b37723e */ /* 0x000fe200000000ff */
[----:B------:R-:W-:Y:S01]  /*8290*/  FFMA R9, R41, R42, R9 ;  /* 0x0000002a29097223 */ /* 0x000fe20000000009 */
[C---:B------:R-:W-:Y:S01]  /*82a0*/  FMUL R10, R38.reuse, R14 ;  /* 0x0000000e260a7220 */ /* 0x040fe20000400000 */
[----:B------:R-:W-:Y:S02]  /*82b0*/  HADD2.F32 R40, -RZ, R57.H1_H1 ;  /* 0x30000039ff287230 */ /* 0x000fe40000004100 */
[C---:B------:R-:W-:Y:S01]  /*82c0*/  FMUL R15, R38.reuse, R15 ;  /* 0x0000000f260f7220 */ /* 0x040fe20000400000 */
[----:B------:R3:W-:Y:S01]  /*82d0*/  STS.128 [R94+0x2000], R52 ;  /* 0x002000345e007388 */ /* 0x0007e20000000c00 */
[----:B------:R-:W-:Y:S01]  /*82e0*/  F2FP.F16.F32.PACK_AB R68, R9, R8 ;  /* 0x000000080944723e */ /* 0x000fe200000000ff */
[C---:B------:R-:W-:Y:S01]  /*82f0*/  FFMA R10, R41.reuse, R43, R10 ;  /* 0x0000002b290a7223 */ /* 0x040fe2000000000a */
[--C-:B------:R-:W-:Y:S02]  /*8300*/  HADD2.F32 R43, -RZ, R58.reuse.H0_H0 ;  /* 0x2000003aff2b7230 */ /* 0x100fe40000004100 */
[----:B------:R-:W-:Y:S01]  /*8310*/  FFMA R15, R41, R40, R15 ;  /* 0x00000028290f7223 */ /* 0x000fe2000000000f */
[C---:B------:R-:W-:Y:S01]  /*8320*/  FMUL R12, R38.reuse, R16 ;  /* 0x00000010260c7220 */ /* 0x040fe20000400000 */
[----:B------:R-:W-:Y:S02]  /*8330*/  HADD2.F32 R42, -RZ, R58.H1_H1 ;  /* 0x3000003aff2a7230 */ /* 0x000fe40000004100 */
[C---:B------:R-:W-:Y:S01]  /*8340*/  FMUL R13, R38.reuse, R17 ;  /* 0x00000011260d7220 */ /* 0x040fe20000400000 */
[C---:B------:R-:W-:Y:S01]  /*8350*/  FMUL R14, R38.reuse, R18 ;  /* 0x00000012260e7220 */ /* 0x040fe20000400000 */
[----:B------:R-:W-:Y:S01]  /*8360*/  F2FP.F16.F32.PACK_AB R69, R15, R10 ;  /* 0x0000000a0f45723e */ /* 0x000fe200000000ff */
[C---:B------:R-:W-:Y:S01]  /*8370*/  FFMA R12, R41.reuse, R43, R12 ;  /* 0x0000002b290c7223 */ /* 0x040fe2000000000c */
[----:B------:R-:W-:Y:S02]  /*8380*/  HADD2.F32 R40, -RZ, R59.H1_H1 ;  /* 0x3000003bff287230 */ /* 0x000fe40000004100 */
[C---:B------:R-:W-:Y:S01]  /*8390*/  FFMA R13, R41.reuse, R42, R13 ;  /* 0x0000002a290d7223 */ /* 0x040fe2000000000d */
[C---:B------:R-:W-:Y:S01]  /*83a0*/  FMUL R19, R38.reuse, R19 ;  /* 0x0000001326137220 */ /* 0x040fe20000400000 */
[--C-:B------:R-:W-:Y:S02]  /*83b0*/  HADD2.F32 R43, -RZ, R64.reuse.H0_H0 ;  /* 0x20000040ff2b7230 */ /* 0x100fe40000004100 */
[C---:B------:R-:W-:Y:S01]  /*83c0*/  FMUL R16, R38.reuse, R20 ;  /* 0x0000001426107220 */ /* 0x040fe20000400000 */
[----:B------:R-:W-:Y:S02]  /*83d0*/  HADD2.F32 R42, -RZ, R64.H1_H1 ;  /* 0x30000040ff2a7230 */ /* 0x000fe40000004100 */
[C---:B------:R-:W-:Y:S01]  /*83e0*/  FMUL R17, R38.reuse, R21 ;  /* 0x0000001526117220 */ /* 0x040fe20000400000 */
[C---:B------:R-:W-:Y:S01]  /*83f0*/  FFMA R14, R41.reuse, R45, R14 ;  /* 0x0000002d290e7223 */ /* 0x040fe2000000000e */
[C---:B------:R-:W-:Y:S01]  /*8400*/  FFMA R19, R41.reuse, R40, R19 ;  /* 0x0000002829137223 */ /* 0x040fe20000000013 */
[--C-:B------:R-:W-:Y:S02]  /*8410*/  HADD2.F32 R45, -RZ, R65.reuse.H0_H0 ;  /* 0x20000041ff2d7230 */ /* 0x100fe40000004100 */
[C---:B------:R-:W-:Y:S01]  /*8420*/  FFMA R16, R41.reuse, R43, R16 ;  /* 0x0000002b29107223 */ /* 0x040fe20000000010 */
[C---:B------:R-:W-:Y:S01]  /*8430*/  FMUL R18, R38.reuse, R22 ;  /* 0x0000001626127220 */ /* 0x040fe20000400000 */
[----:B------:R-:W-:Y:S02]  /*8440*/  HADD2.F32 R40, -RZ, R65.H1_H1 ;  /* 0x30000041ff287230 */ /* 0x000fe40000004100 */
[C---:B------:R-:W-:Y:S01]  /*8450*/  FFMA R17, R41.reuse, R42, R17 ;  /* 0x0000002a29117223 */ /* 0x040fe20000000011 */
[C---:B------:R-:W-:Y:S01]  /*8460*/  FMUL R23, R38.reuse, R23 ;  /* 0x0000001726177220 */ /* 0x040fe20000400000 */
[--C-:B------:R-:W-:Y:S02]  /*8470*/  HADD2.F32 R42, -RZ, R66.reuse.H0_H0 ;  /* 0x20000042ff2a7230 */ /* 0x100fe40000004100 */
[C---:B------:R-:W-:Y:S01]  /*8480*/  FMUL R20, R38.reuse, R24 ;  /* 0x0000001826147220 */ /* 0x040fe20000400000 */
[C---:B------:R-:W-:Y:S01]  /*8490*/  FFMA R18, R41.reuse, R45, R18 ;  /* 0x0000002d29127223 */ /* 0x040fe20000000012 */
        /* <DEDUP_REMOVED lines=11> */
[----:B------:R-:W-:Y:S01]  /*8550*/  FFMA R27, R41, R42, R27 ;  /* 0x0000002a291b7223 */ /* 0x000fe2000000001b */
        /* <DEDUP_REMOVED lines=17> */
[--C-:B------:R-:W-:Y:S02]  /*8670*/  HADD2.F32 R45, -RZ, R75.reuse.H0_H0 ;  /* 0x2000004bff2d7230 */ /* 0x100fe40000004100 */
[C---:B------:R-:W-:Y:S01]  /*8680*/  FMUL R30, R38.reuse, R34 ;  /* 0x00000022261e7220 */ /* 0x040fe20000400000 */
[----:B------:R-:W-:Y:S02]  /*8690*/  HADD2.F32 R44, -RZ, R75.H1_H1 ;  /* 0x3000004bff2c7230 */ /* 0x000fe40000004100 */
[----:B------:R-:W-:Y:S01]  /*86a0*/  FFMA R31, R41, R40, R31 ;  /* 0x00000028291f7223 */ /* 0x000fe2000000001f */
[----:B------:R-:W-:Y:S01]  /*86b0*/  FMUL R35, R38, R35 ;  /* 0x0000002326237220 */ /* 0x000fe20000400000 */
[----:B---3--:R-:W-:Y:S01]  /*86c0*/  F2FP.F16.F32.PACK_AB R52, R17, R16 ;  /* 0x000000101134723e */ /* 0x008fe200000000ff */
        /* <DEDUP_REMOVED lines=11> */
[----:B------:R-:W-:Y:S02]  /*8780*/  F2FP.F16.F32.PACK_AB R103, R35, R30 ;  /* 0x0000001e2367723e */ /* 0x000fe400000000ff */
[----:B-1----:R-:W-:Y:S03]  /*8790*/  @P6 PRMT R104, R99, 0x654, R104 ;  /* 0x0000065463686816 */ /* 0x002fe60000000068 */
[----:B------:R4:W-:Y:S01]  /*87a0*/  STS.128 [R88+0x2030], R100 ;  /* 0x0020306458007388 */ /* 0x0009e20000000c00 */
[----:B------:R-:W-:Y:S01]  /*87b0*/  @!PT LDS RZ, [RZ] ;  /* 0x00000000fffff984 */ /* 0x000fe20000000800 */
[----:B------:R-:W-:Y:S01]  /*87c0*/  @!PT LDS RZ, [RZ] ;  /* 0x00000000fffff984 */ /* 0x000fe20000000800 */
[----:B------:R-:W-:Y:S01]  /*87d0*/  @!PT LDS RZ, [RZ] ;  /* 0x00000000fffff984 */ /* 0x000fe20000000800 */
[----:B------:R-:W-:Y:S01]  /*87e0*/  @!PT LDS RZ, [RZ] ;  /* 0x00000000fffff984 */ /* 0x000fe20000000800 */
[----:B------:R1:W-:Y:S07]  /*87f0*/  MEMBAR.ALL.CTA ;  /* 0x0000000000007992 */ /* 0x0003ee0000008000 */
[----:B-1----:R-:W1:Y:S02]  /*8800*/  FENCE.VIEW.ASYNC.S ;  /* 0x00000000000073c6 */ /* 0x002e640000000000 */
[----:B-1----:R-:W-:Y:S06]  /*8810*/  BAR.SYNC.DEFER_BLOCKING 0x1, 0x80 ;  /* 0x0042000000007b1d */ /* 0x002fec0000010000 */
[----:B------:R-:W-:Y:S05]  /*8820*/  @P0 BRA `(.L_x_139) ;  /* 0x00000000003c0947 */ /* 0x000fea0003800000 */
[----:B------:R-:W1:Y:S01]  /*8830*/  LDCU.64 UR6, c[0x0][0x348] ;  /* 0x00006900ff0677ac */ /* 0x000e620008000a00 */
[----:B------:R-:W-:Y:S02]  /*8840*/  UIADD3 UR13, UPT, UPT, UR49, 0x20, URZ ;  /* 0x00000020310d7890 */ /* 0x000fe4000fffe0ff */
[----:B------:R-:W-:Y:S01]  /*8850*/  UIADD3 UR12, UPT, UPT, UR43, 0x2400, URZ ;  /* 0x000024002b0c7890 */ /* 0x000fe2000fffe0ff */
[----:B------:R-:W-:Y:S01]  /*8860*/  UMOV UR14, UR50 ;  /* 0x00000032000e7c82 */ /* 0x000fe20008000000 */
[----:B------:R-:W-:Y:S01]  /*8870*/  UMOV UR15, UR36 ;  /* 0x00000024000f7c82 */ /* 0x000fe20008000000 */
[----:B------:R-:W-:Y:S02]  /*8880*/  UIADD3 UR9, UPT, UPT, UR49, 0xa0, URZ ;  /* 0x000000a031097890 */ /* 0x000fe4000fffe0ff */
[----:B------:R-:W-:Y:S01]  /*8890*/  UIADD3 UR8, UPT, UPT, UR43, 0x3400, URZ ;  /* 0x000034002b087890 */ /* 0x000fe2000fffe0ff */
[----:B------:R-:W-:Y:S01]  /*88a0*/  UMOV UR10, UR50 ;  /* 0x00000032000a7c82 */ /* 0x000fe20008000000 */
[----:B------:R-:W-:Y:S01]  /*88b0*/  UMOV UR11, UR36 ;  /* 0x00000024000b7c82 */ /* 0x000fe20008000000 */
[----:B-1----:R-:W-:Y:S04]  /*88c0*/  UIADD3 UR4, UP0, UPT, UR6, 0x680, URZ ;  /* 0x0000068006047890 */ /* 0x002fe8000ff1e0ff */
[----:B------:R-:W-:Y:S09]  /*88d0*/  UIADD3.X UR5, UPT, UPT, URZ, UR7, URZ, UP0, !UPT ;  /* 0x00000007ff057290 */ /* 0x000ff200087fe4ff */
[----:B------:R1:W-:Y:S01]  /*88e0*/  UTMASTG.3D [UR12], [UR4] ;  /* 0x0000000c040073b5 */ /* 0x0003e20008010000 */
[----:B------:R1:W-:Y:S01]  /*88f0*/  UTMASTG.3D [UR8], [UR4] ;  /* 0x00000008040073b5 */ /* 0x0003e20008010000 */
[----:B------:R0:W-:Y:S01]  /*8900*/  UTMACMDFLUSH ;  /* 0x00000000000079b7 */ /* 0x0001e20000000000 */
[----:B-1----:R-:W-:Y:S04]  /*8910*/  DEPBAR.LE SB0, 0x1 ;  /* 0x000080400000791a */ /* 0x002fe80000000000 */
.L_x_139:
[----:B------:R-:W-:Y:S05]  /*8920*/  BSYNC.RECONVERGENT B0 ;  /* 0x0000000000007941 */ /* 0x000fea0003800200 */
.L_x_138:
[----:B------:R-:W-:Y:S01]  /*8930*/  BAR.SYNC.DEFER_BLOCKING 0x1, 0x80 ;  /* 0x0042000000007b1d */ /* 0x000fe20000010000 */
[----:B------:R-:W-:Y:S04]  /*8940*/  UIADD3 UR4, UPT, UPT, UR46, 0x1, URZ ;  /* 0x000000012e047890 */ /* 0x000fe8000fffe0ff */
[----:B------:R-:W-:Y:S04]  /*8950*/  UISETP.NE.AND UP0, UPT, UR4, 0x4, UPT ;  /* 0x000000040400788c */ /* 0x000fe8000bf05270 */
[----:B------:R-:W-:Y:S01]  /*8960*/  USEL UR44, UR4, URZ, UP0 ;  /* 0x000000ff042c7287 */ /* 0x000fe20008000000 */
[----:B------:R1:W-:Y:S01]  /*8970*/  @P6 SYNCS.ARRIVE.TRANS64.RED.A1T0 RZ, [R104+URZ], RZ ;  /* 0x000000ff68ff69a7 */ /* 0x0003e200081004ff */
[----:B------:R-:W-:Y:S01]  /*8980*/  BSSY B1, `(.L_x_140) ;  /* 0x0000017000017945 */ /* 0x000fe20003800000 */
[----:B------:R-:W3:Y:S02]  /*8990*/  @P6 SYNCS.PHASECHK.TRANS64.TRYWAIT P0, [R62+URZ+0x100], R61 ;  /* 0x0001003d3e0065a7 */ /* 0x000ee400080011ff */
[----:B---3--:R-:W-:Y:S01]  /*89a0*/  @P6 SEL R46, RZ, 0x1, !P0 ;  /* 0x00000001ff2e6807 */ /* 0x008fe20004000000 */
[----:B-1----:R-:W-:Y:S06]  /*89b0*/  @!P6 BRA `(.L_x_141) ;  /* 0x00000000004ce947 */ /* 0x002fec0003800000 */
        /* <DEDUP_REMOVED lines=9> */
[----:B------:R-:W-:Y:S04]  /*8a50*/  SHF.L.U32 R5, R91, 0x1f, RZ ;  /* 0x0000001f5b057819 */ /* 0x000fe800000006ff */
[----:B------:R-:W1:Y:S02]  /*8a60*/  SYNCS.PHASECHK.TRANS64.TRYWAIT P0, [R62+URZ+0x100], R5 ;  /* 0x000100053e0075a7 */ /* 0x000e6400080011ff */
[----:B-1----:R-:W-:Y:S05]  /*8a70*/  @!P0 BRA `(.L_x_144) ;  /* 0x0000002c000c8947 */ /* 0x002fea0003800000 */
.L_x_143:
[----:B------:R-:W-:Y:S05]  /*8a80*/  BSYNC B0 ;  /* 0x0000000000007941 */ /* 0x000fea0003800000 */
.L_x_142:
[----:B------:R-:W-:Y:S02]  /*8a90*/  ISETP.NE.AND P0, PT, R60, RZ, PT ;  /* 0x000000ff3c00720c */ /* 0x000fe40003f05270 */
[----:B------:R-:W-:Y:S11]  /*8aa0*/  IADD3 R47, PT, PT, R47, 0x1, RZ ;  /* 0x000000012f2f7810 */ /* 0x000ff60007ffe0ff */
[----:B------:R3:W1:Y:S04]  /*8ab0*/  @P0 LDS.128 R48, [R4] ;  /* 0x0000000004300984 */ /* 0x0006680000000c00 */
[----:B------:R3:W1:Y:S04]  /*8ac0*/  @P0 LDS.128 R56, [R3+0x10] ;  /* 0x0000100003380984 */ /* 0x0006680000000c00 */
[----:B------:R3:W1:Y:S04]  /*8ad0*/  @P0 LDS.128 R64, [R2+0x20] ;  /* 0x0000200002400984 */ /* 0x0006680000000c00 */
[----:B------:R3:W1:Y:S02]  /*8ae0*/  @P0 LDS.128 R72, [R0+0x30] ;  /* 0x0000300000480984 */ /* 0x0006640000000c00 */
.L_x_141:
[----:B------:R-:W-:Y:S05]  /*8af0*/  BSYNC B1 ;  /* 0x0000000000017941 */ /* 0x000fea0003800000 */
.L_x_140:
[----:B---3--:R-:W-:Y:S05]  /*8b00*/  VIADD R0, R39, 0x40 ;  /* 0x0000004027007836 */ /* 0x008fea0000000000 */
[----:B------:R-:W-:Y:S04]  /*8b10*/  SHF.R.U32.HI R0, RZ, 0x15, R0 ;  /* 0x00000015ff007819 */ /* 0x000fe80000011600 */
[----:B------:R-:W-:Y:S11]  /*8b20*/  LOP3.LUT P0, RZ, R0, 0x3, R81, 0x48, !PT ;  /* 0x0000000300ff7812 */ /* 0x000ff60007804851 */
[----:B------:R-:W-:Y:S02]  /*8b30*/  @!UPT UIADD3 URZ, UPT, UPT, URZ, URZ, URZ ;  /* 0x000000fffffff290 */ /* 0x000fe4000fffe0ff */
[----:B------:R-:W-:Y:S05]  /*8b40*/  @!P0 BRA `(.L_x_145) ;  /* 0x0000000000408947 */ /* 0x000fea0003800000 */
[----:B------:R-:W1:Y:S01]  /*8b50*/  LDCU.64 UR8, c[0x4][0x70] ;  /* 0x01000e00ff0877ac */ /* 0x000e620008000a00 */
[----:B------:R-:W-:Y:S01]  /*8b60*/  MOV R3, 0x0 ;  /* 0x0000000000037802 */ /* 0x000fe20000000f00 */
[----:B------:R-:W-:Y:S02]  /*8b70*/  HFMA2 R12, -RZ, RZ, 0, 5.9604644775390625e-08 ;  /* 0x00000001ff0c7431 */ /* 0x000fe400000001ff */
[----:B------:R-:W-:Y:S02]  /*8b80*/  IMAD.MOV.U32 R8, RZ, RZ, 0x192 ;  /* 0x00000192ff087424 */ /* 0x000fe400078e00ff */
[----:B------:R-:W-:Y:S01]  /*8b90*/  IMAD.MOV.U32 R13, RZ, RZ, RZ ;  /* 0x000000ffff0d7224 */ /* 0x000fe200078e00ff */
[----:B------:R-:W3:Y:S01]  /*8ba0*/  LDCU.64 UR6, c[0x4][0x78] ;  /* 0x01000f00ff0677ac */ /* 0x000ee20008000a00 */
[----:B------:R-:W2:Y:S01]  /*8bb0*/  LDC.64 R2, c[0x4][R3] ;  /* 0x0100000003027b82 */ /* 0x000ea20000000a00 */
[----:B------:R-:W5:Y:S01]  /*8bc0*/  LDCU.64 UR4, c[0x4][0x10] ;  /* 0x01000200ff0477ac */ /* 0x000f620008000a00 */
[----:B-1----:R-:W-:Y:S01]  /*8bd0*/  MOV R5, UR9 ;  /* 0x0000000900057c02 */ /* 0x002fe20008000f00 */
[----:B------:R-:W-:Y:S01]  /*8be0*/  IMAD.U32 R4, RZ, RZ, UR8 ;  /* 0x00000008ff047e24 */ /* 0x000fe2000f8e00ff */
[----:B---3--:R-:W-:Y:S01]  /*8bf0*/  MOV R7, UR7 ;  /* 0x0000000700077c02 */ /* 0x008fe20008000f00 */
[----:B------:R-:W-:Y:S01]  /*8c00*/  IMAD.U32 R6, RZ, RZ, UR6 ;  /* 0x00000006ff067e24 */ /* 0x000fe2000f8e00ff */
[----:B-----5:R-:W-:Y:S01]  /*8c10*/  MOV R11, UR5 ;  /* 0x00000005000b7c02 */ /* 0x020fe20008000f00 */
[----:B------:R-:W-:Y:S02]  /*8c20*/  IMAD.U32 R10, RZ, RZ, UR4 ;  /* 0x00000004ff0a7e24 */ /* 0x000fe4000f8e00ff */
[----:B------:R-:W-:Y:S07]  /*8c30*/  LEPC R20, `(.L_x_145) ;  /* 0x000000001014794e */ /* 0x000fee0000000000 */
[----:B--2-4-:R-:W-:Y:S05]  /*8c40*/  CALL.ABS.NOINC R2 ;  /* 0x0000000002007343 */ /* 0x014fea0003c00000 */
.L_x_145:
[----:B------:R-:W-:Y:S05]  /*8c50*/  WARPSYNC.ALL ;  /* 0x0000000000007948 */ /* 0x000fea0003800000 */
[----:B------:R-:W-:Y:S01]  /*8c60*/  R2UR UR4, R39 ;  /* 0x00000000270472ca */ /* 0x000fe200000e0000 */
[--C-:B-1----:R-:W-:Y:S01]  /*8c70*/  HADD2.F32 R40, -RZ, R48.reuse.H0_H0 ;  /* 0x20000030ff287230 */ /* 0x102fe20000004100 */
[----:B------:R-:W-:Y:S01]  /*8c80*/  ISETP.NE.AND P6, PT, R97, RZ, PT ;  /* 0x000000ff6100720c */ /* 0x000fe20003fc5270 */
[----:B------:R-:W-:Y:S01]  /*8c90*/  HADD2.F32 R43, -RZ, R48.H1_H1 ;  /* 0x30000030ff2b7230 */ /* 0x000fe20000004100 */
[----:B------:R-:W-:Y:S01]  /*8ca0*/  ISETP.NE.AND P0, PT, R96, RZ, PT ;  /* 0x000000ff6000720c */ /* 0x000fe20003f05270 */
[----:B------:R-:W-:Y:S01]  /*8cb0*/  HADD2.F32 R42, -RZ, R49.H0_H0 ;  /* 0x20000031ff2a7230 */ /* 0x000fe20000004100 */
[----:B------:R-:W-:Y:S01]  /*8cc0*/  MOV R61, UR44 ;  /* 0x0000002c003d7c02 */ /* 0x000fe20008000f00 */
[--C-:B------:R-:W-:Y:S01]  /*8cd0*/  HADD2.F32 R45, -RZ, R51.reuse.H0_H0 ;  /* 0x20000033ff2d7230 */ /* 0x100fe20000004100 */
[----:B------:R-:W-:Y:S01]  /*8ce0*/  BSSY.RECONVERGENT B0, `(.L_x_146) ;  /* 0x000008e000007945 */ /* 0x000fe20003800200 */
[----:B------:R-:W-:Y:S04]  /*8cf0*/  HADD2.F32 R44, -RZ, R51.H1_H1 ;  /* 0x30000033ff2c7230 */ /* 0x000fe80000004100 */
[----:B------:R-:W1:Y:S02]  /*8d00*/  LDTM.x32 R4, tmem[UR4+0x40] ;  /* 0x00004004000479ee */ /* 0x000e6400082c0000 */
[----:B------:R-:W-:Y:S02]  /*8d10*/  @P6 LEA R61, R61, UR43, 0x3 ;  /* 0x0000002b3d3d6c11 */ /* 0x000fe4000f8e18ff */
[----:B------:R-:W-:Y:S02]  /*8d20*/  @P6 SHF.L.U32 R104, R91, 0x1f, RZ ;  /* 0x0000001f5b686819 */ /* 0x000fe400000006ff */
[----:B------:R-:W-:Y:S02]  /*8d30*/  @P6 IADD3 R62, PT, PT, R61, 0x120, RZ ;  /* 0x000001203d3e6810 */ /* 0x000fe40007ffe0ff */
[----:B------:R-:W-:Y:S02]  /*8d40*/  LEA R61, R47, UR43, 0x3 ;  /* 0x0000002b2f3d7c11 */ /* 0x000fe4000f8e18ff */
[----:B------:R-:W-:Y:S01]  /*8d50*/  @P6 PRMT R62, R99, 0x654, R62 ;  /* 0x00000654633e6816 */ /* 0x000fe2000000003e */
[C---:B-1----:R-:W-:Y:S01]  /*8d60*/  FMUL R0, R38.reuse, R4 ;  /* 0x0000000426007220 */ /* 0x042fe20000400000 */
[C---:B------:R-:W-:Y:S01]  /*8d70*/  FMUL R2, R38.reuse, R5 ;  /* 0x0000000526027220 */ /* 0x040fe20000400000 */
[C---:B------:R-:W-:Y:S01]  /*8d80*/  FMUL R3, R38.reuse, R6 ;  /* 0x0000000626037220 */ /* 0x040fe20000400000 */
        /* <DEDUP_REMOVED lines=8> */
[----:B----4-:R-:W-:Y:S01]  /*8e10*/  F2FP.F16.F32.PACK_AB R68, R2, R0 ;  /* 0x000000000244723e */ /* 0x010fe200000000ff */
[C---:B------:R-:W-:Y:S01]  /*8e20*/  FFMA R7, R41.reuse, R40, R7 ;  /* 0x0000002829077223 */ /* 0x040fe20000000007 */
[----:B------:R-:W-:Y:S01]  /*8e30*/  FFMA R4, R41, R43, R4 ;  /* 0x0000002b29047223 */ /* 0x000fe20000000004 */
[C---:B------:R-:W-:Y:S01]  /*8e40*/  FMUL R5, R38.reuse, R9 ;  /* 0x0000000926057220 */ /* 0x040fe20000400000 */
[C---:B------:R-:W-:Y:S01]  /*8e50*/  FMUL R6, R38.reuse, R10 ;  /* 0x0000000a26067220 */ /* 0x040fe20000400000 */
[C---:B------:R-:W-:Y:S01]  /*8e60*/  FMUL R11, R38.reuse, R11 ;  /* 0x0000000b260b7220 */ /* 0x040fe20000400000 */
[--C-:B------:R-:W-:Y:S01]  /*8e70*/  HADD2.F32 R40, -RZ, R56.reuse.H0_H0 ;  /* 0x20000038ff287230 */ /* 0x100fe20000004100 */
[----:B------:R-:W-:Y:S01]  /*8e80*/  F2FP.F16.F32.PACK_AB R69, R7, R3 ;  /* 0x000000030745723e */ /* 0x000fe200000000ff */
[C---:B------:R-:W-:Y:S01]  /*8e90*/  FFMA R5, R41.reuse, R42, R5 ;  /* 0x0000002a29057223 */ /* 0x040fe20000000005 */
[C---:B------:R-:W-:Y:S01]  /*8ea0*/  FFMA R6, R41.reuse, R45, R6 ;  /* 0x0000002d29067223 */ /* 0x040fe20000000006 */
[----:B------:R-:W-:Y:S01]  /*8eb0*/  FFMA R11, R41, R44, R11 ;  /* 0x0000002c290b7223 */ /* 0x000fe2000000000b */
[C---:B------:R-:W-:Y:S01]  /*8ec0*/  FMUL R8, R38.reuse, R12 ;  /* 0x0000000c26087220 */ /* 0x040fe20000400000 */
[----:B------:R-:W-:Y:S01]  /*8ed0*/  HADD2.F32 R42, -RZ, R56.H1_H1 ;  /* 0x30000038ff2a7230 */ /* 0x000fe20000004100 */
[----:B------:R-:W-:Y:S01]  /*8ee0*/  F2FP.F16.F32.PACK_AB R70, R5, R4 ;  /* 0x000000040546723e */ /* 0x000fe200000000ff */
[C---:B------:R-:W-:Y:S01]  /*8ef0*/  FMUL R9, R38.reuse, R13 ;  /* 0x0000000d26097220 */ /* 0x040fe20000400000 */
[----:B------:R-:W-:Y:S01]  /*8f00*/  F2FP.F16.F32.PACK_AB R71, R11, R6 ;  /* 0x000000060b47723e */ /* 0x000fe200000000ff */
[C---:B------:R-:W-:Y:S01]  /*8f10*/  FFMA R8, R41.reuse, R40, R8 ;  /* 0x0000002829087223 */ /* 0x040fe20000000008 */
[--C-:B------:R-:W-:Y:S02]  /*8f20*/  HADD2.F32 R43, -RZ, R57.reuse.H0_H0 ;  /* 0x20000039ff2b7230 */ /* 0x100fe40000004100 */
[----:B------:R-:W-:Y:S01]  /*8f30*/  FFMA R9, R41, R42, R9 ;  /* 0x0000002a29097223 */ /* 0x000fe20000000009 */
[C---:B------:R-:W-:Y:S01]  /*8f40*/  FMUL R10, R38.reuse, R14 ;  /* 0x0000000e260a7220 */ /* 0x040fe20000400000 */
[----:B------:R1:W-:Y:S01]  /*8f50*/  STS.128 [R94+0x4000], R68 ;  /* 0x004000445e007388 */ /* 0x0003e20000000c00 */
[----:B------:R-:W-:Y:S02]  /*8f60*/  HADD2.F32 R40, -RZ, R57.H1_H1 ;  /* 0x30000039ff287230 */ /* 0x000fe40000004100 */
[C---:B------:R-:W-:Y:S01]  /*8f70*/  FMUL R15, R38.reuse, R15 ;  /* 0x0000000f260f7220 */ /* 0x040fe20000400000 */
[----:B------:R-:W-:Y:S01]  /*8f80*/  F2FP.F16.F32.PACK_AB R52, R9, R8 ;  /* 0x000000080934723e */ /* 0x000fe200000000ff */
[C---:B------:R-:W-:Y:S01]  /*8f90*/  FFMA R10, R41.reuse, R43, R10 ;  /* 0x0000002b290a7223 */ /* 0x040fe2000000000a */
[--C-:B------:R-:W-:Y:S02]  /*8fa0*/  HADD2.F32 R42, -RZ, R58.reuse.H0_H0 ;  /* 0x2000003aff2a7230 */ /* 0x100fe40000004100 */
        /* <DEDUP_REMOVED lines=60> */
[----:B-1----:R-:W-:Y:S01]  /*9370*/  F2FP.F16.F32.PACK_AB R68, R17, R16 ;  /* 0x000000101144723e */ /* 0x002fe200000000ff */
        /* <DEDUP_REMOVED lines=36> */
.L_x_147:
[----:B------:R-:W-:Y:S05]  /*95c0*/  BSYNC.RECONVERGENT B0 ;  /* 0x0000000000007941 */ /* 0x000fea0003800200 */
.L_x_146:
[----:B------:R-:W-:Y:S01]  /*95d0*/  BAR.SYNC.DEFER_BLOCKING 0x1, 0x80 ;  /* 0x0042000000007b1d */ /* 0x000fe20000010000 */
[----:B------:R-:W-:Y:S04]  /*95e0*/  UIADD3 UR4, UPT, UPT, UR44, 0x1, URZ ;  /* 0x000000012c047890 */ /* 0x000fe8000fffe0ff */
[----:B------:R-:W-:Y:S04]  /*95f0*/  UISETP.NE.AND UP0, UPT, UR4, 0x4, UPT ;  /* 0x000000040400788c */ /* 0x000fe8000bf05270 */
[----:B------:R-:W-:Y:S01]  /*9600*/  USEL UR46, UR4, URZ, UP0 ;  /* 0x000000ff042e7287 */ /* 0x000fe20008000000 */
[----:B------:R1:W-:Y:S01]  /*9610*/  @P6 SYNCS.ARRIVE.TRANS64.RED.A1T0 RZ, [R62+URZ], RZ ;  /* 0x000000ff3eff69a7 */ /* 0x0003e200081004ff */
[----:B------:R-:W-:Y:S01]  /*9620*/  BSSY B1, `(.L_x_148) ;  /* 0x0000017000017945 */ /* 0x000fe20003800000 */
[----:B------:R-:W4:Y:S02]  /*9630*/  @P6 SYNCS.PHASECHK.TRANS64.TRYWAIT P0, [R61+URZ+0x100], R104 ;  /* 0x000100683d0065a7 */ /* 0x000f2400080011ff */
[----:B----4-:R-:W-:Y:S01]  /*9640*/  @P6 SEL R46, RZ, 0x1, !P0 ;  /* 0x00000001ff2e6807 */ /* 0x010fe20004000000 */
        /* <DEDUP_REMOVED lines=13> */
.L_x_151:
[----:B------:R-:W-:Y:S05]  /*9720*/  BSYNC B0 ;  /* 0x0000000000007941 */ /* 0x000fea0003800000 */
.L_x_150:
[----:B------:R-:W-:Y:S11]  /*9730*/  ISETP.NE.AND P0, PT, R60, RZ, PT ;  /* 0x000000ff3c00720c */ /* 0x000ff60003f05270 */
[----:B------:R-:W-:Y:S02]  /*9740*/  @!UPT UIADD3 URZ, UPT, UPT, URZ, URZ, URZ ;  /* 0x000000fffffff290 */ /* 0x000fe4000fffe0ff */
[----:B------:R4:W1:Y:S04]  /*9750*/  @P0 LDS.128 R48, [R3] ;  /* 0x0000000003300984 */ /* 0x0008680000000c00 */
[----:B------:R4:W1:Y:S04]  /*9760*/  @P0 LDS.128 R56, [R2+0x10] ;  /* 0x0000100002380984 */ /* 0x0008680000000c00 */
[----:B------:R4:W1:Y:S04]  /*9770*/  @P0 LDS.128 R64, [R0+0x20] ;  /* 0x0000200000400984 */ /* 0x0008680000000c00 */
[----:B------:R4:W1:Y:S02]  /*9780*/  @P0 LDS.128 R72, [R47+0x30] ;  /* 0x000030002f480984 */ /* 0x0008640000000c00 */
.L_x_149:
[----:B------:R-:W-:Y:S05]  /*9790*/  BSYNC B1 ;  /* 0x0000000000017941 */ /* 0x000fea0003800000 */
.L_x_148:
[----:B----4-:R-:W-:Y:S05]  /*97a0*/  VIADD R0, R39, 0x60 ;  /* 0x0000006027007836 */ /* 0x010fea0000000000 */
[----:B------:R-:W-:Y:S04]  /*97b0*/  SHF.R.U32.HI R0, RZ, 0x15, R0 ;  /* 0x00000015ff007819 */ /* 0x000fe80000011600 */
[----:B------:R-:W-:Y:S11]  /*97c0*/  LOP3.LUT P0, RZ, R0, 0x3, R81, 0x48, !PT ;  /* 0x0000000300ff7812 */ /* 0x000ff60007804851 */
[----:B------:R-:W-:Y:S02]  /*97d0*/  @!UPT UIADD3 URZ, UPT, UPT, URZ, URZ, URZ ;  /* 0x000000fffffff290 */ /* 0x000fe4000fffe0ff */
[----:B------:R-:W-:Y:S05]  /*97e0*/  @!P0 BRA `(.L_x_153) ;  /* 0x0000000000408947 */ /* 0x000fea0003800000 */
[----:B------:R-:W4:Y:S01]  /*97f0*/  LDCU.64 UR8, c[0x4][0x70] ;  /* 0x01000e00ff0877ac */ /* 0x000f220008000a00 */
[----:B------:R-:W-:Y:S01]  /*9800*/  MOV R3, 0x0 ;  /* 0x0000000000037802 */ /* 0x000fe20000000f00 */
[----:B------:R-:W-:Y:S02]  /*9810*/  HFMA2 R12, -RZ, RZ, 0, 5.9604644775390625e-08 ;  /* 0x00000001ff0c7431 */ /* 0x000fe400000001ff */
[----:B------:R-:W-:Y:S02]  /*9820*/  IMAD.MOV.U32 R8, RZ, RZ, 0x192 ;  /* 0x00000192ff087424 */ /* 0x000fe400078e00ff */
[----:B------:R-:W-:Y:S01]  /*9830*/  IMAD.MOV.U32 R13, RZ, RZ, RZ ;  /* 0x000000ffff0d7224 */ /* 0x000fe200078e00ff */
[----:B------:R-:W5:Y:S01]  /*9840*/  LDCU.64 UR6, c[0x4][0x78] ;  /* 0x01000f00ff0677ac */ /* 0x000f620008000a00 */
[----:B------:R-:W2:Y:S01]  /*9850*/  LDC.64 R2, c[0x4][R3] ;  /* 0x0100000003027b82 */ /* 0x000ea20000000a00 */
[----:B------:R-:W3:Y:S01]  /*9860*/  LDCU.64 UR4, c[0x4][0x10] ;  /* 0x01000200ff0477ac */ /* 0x000ee20008000a00 */
[----:B----4-:R-:W-:Y:S01]  /*9870*/  MOV R5, UR9 ;  /* 0x0000000900057c02 */ /* 0x010fe20008000f00 */
[----:B-1----:R-:W-:Y:S01]  /*9880*/  IMAD.U32 R4, RZ, RZ, UR8 ;  /* 0x00000008ff047e24 */ /* 0x002fe2000f8e00ff */
[----:B-----5:R-:W-:Y:S01]  /*9890*/  MOV R7, UR7 ;  /* 0x0000000700077c02 */ /* 0x020fe20008000f00 */
[----:B------:R-:W-:Y:S01]  /*98a0*/  IMAD.U32 R6, RZ, RZ, UR6 ;  /* 0x00000006ff067e24 */ /* 0x000fe2000f8e00ff */
[----:B---3--:R-:W-:Y:S01]  /*98b0*/  MOV R11, UR5 ;  /* 0x00000005000b7c02 */ /* 0x008fe20008000f00 */
[----:B------:R-:W-:Y:S02]  /*98c0*/  IMAD.U32 R10, RZ, RZ, UR4 ;  /* 0x00000004ff0a7e24 */ /* 0x000fe4000f8e00ff */
[----:B------:R-:W-:Y:S07]  /*98d0*/  LEPC R20, `(.L_x_153) ;  /* 0x000000001014794e */ /* 0x000fee0000000000 */
[----:B--2---:R-:W-:Y:S05]  /*98e0*/  CALL.ABS.NOINC R2 ;  /* 0x0000000002007343 */ /* 0x004fea0003c00000 */
.L_x_153:
[----:B------:R-:W-:Y:S01]  /*98f0*/  ISETP.NE.AND P0, PT, R96, RZ, PT ;  /* 0x000000ff6000720c */ /* 0x000fe20003f05270 */
[----:B------:R-:W-:Y:S05]  /*9900*/  WARPSYNC.ALL ;  /* 0x0000000000007948 */ /* 0x000fea0003800000 */
[----:B------:R-:W-:Y:S01]  /*9910*/  R2UR UR4, R39 ;  /* 0x00000000270472ca */ /* 0x000fe200000e0000 */
[--C-:B-1----:R-:W-:Y:S01]  /*9920*/  HADD2.F32 R40, -RZ, R48.reuse.H0_H0 ;  /* 0x20000030ff287230 */ /* 0x102fe20000004100 */
[----:B------:R-:W-:Y:S01]  /*9930*/  IADD3 R98, PT, PT, R98, 0x190, RZ ;  /* 0x0000019062627810 */ /* 0x000fe20007ffe0ff */
[----:B------:R-:W-:Y:S01]  /*9940*/  HADD2.F32 R42, -RZ, R48.H1_H1 ;  /* 0x30000030ff2a7230 */ /* 0x000fe20000004100 */
[----:B------:R-:W-:Y:S01]  /*9950*/  BSSY.RECONVERGENT B0, `(.L_x_154) ;  /* 0x000008e000007945 */ /* 0x000fe20003800200 */
[--C-:B------:R-:W-:Y:S01]  /*9960*/  HADD2.F32 R43, -RZ, R49.reuse.H0_H0 ;  /* 0x20000031ff2b7230 */ /* 0x100fe20000004100 */
[----:B------:R-:W-:Y:S01]  /*9970*/  LOP3.LUT R98, R98, 0xfefffff8, RZ, 0xc0, !PT ;  /* 0xfefffff862627812 */ /* 0x000fe200078ec0ff */
[----:B------:R-:W-:Y:S02]  /*9980*/  HADD2.F32 R44, -RZ, R49.H1_H1 ;  /* 0x30000031ff2c7230 */ /* 0x000fe40000004100 */
[--C-:B------:R-:W-:Y:S02]  /*9990*/  HADD2.F32 R45, -RZ, R50.reuse.H0_H0 ;  /* 0x20000032ff2d7230 */ /* 0x100fe40000004100 */
[----:B------:R-:W-:Y:S02]  /*99a0*/  HADD2.F32 R46, -RZ, R50.H1_H1 ;  /* 0x30000032ff2e7230 */ /* 0x000fe40000004100 */
[----:B------:R-:W1:Y:S01]  /*99b0*/  LDTM.x32 R4, tmem[UR4+0x60] ;  /* 0x00006004000479ee */ /* 0x000e6200082c0000 */
[----:B------:R-:W-:Y:S01]  /*99c0*/  NOP ;  /* 0x0000000000007918 */ /* 0x000fe20000000000 */
[----:B-1----:R1:W-:Y:S01]  /*99d0*/  SYNCS.ARRIVE.TRANS64.RED.A1T0 RZ, [R98+URZ], RZ ;  /* 0x000000ff62ff79a7 */ /* 0x0023e200081004ff */
[--C-:B------:R-:W-:Y:S02]  /*99e0*/  HADD2.F32 R47, -RZ, R51.reuse.H0_H0 ;  /* 0x20000033ff2f7230 */ /* 0x100fe40000004100 */
[----:B------:R-:W-:Y:S02]  /*99f0*/  HADD2.F32 R48, -RZ, R51.H1_H1 ;  /* 0x30000033ff307230 */ /* 0x000fe40000004100 */
[--C-:B------:R-:W-:Y:S02]  /*9a00*/  HADD2.F32 R49, -RZ, R56.reuse.H0_H0 ;  /* 0x20000038ff317230 */ /* 0x100fe40000004100 */
[----:B------:R-:W-:Y:S02]  /*9a10*/  HADD2.F32 R51, -RZ, R56.H1_H1 ;  /* 0x30000038ff337230 */ /* 0x000fe40000004100 */
[--C-:B------:R-:W-:Y:S02]  /*9a20*/  HADD2.F32 R50, -RZ, R57.reuse.H0_H0 ;  /* 0x20000039ff327230 */ /* 0x100fe40000004100 */
[----:B---3--:R-:W-:Y:S02]  /*9a30*/  HADD2.F32 R52, -RZ, R57.H1_H1 ;  /* 0x30000039ff347230 */ /* 0x008fe40000004100 */
[--C-:B------:R-:W-:Y:S02]  /*9a40*/  HADD2.F32 R53, -RZ, R58.reuse.H0_H0 ;  /* 0x2000003aff357230 */ /* 0x100fe40000004100 */
[----:B------:R-:W-:Y:S02]  /*9a50*/  HADD2.F32 R54, -RZ, R58.H1_H1 ;  /* 0x3000003aff367230 */ /* 0x000fe40000004100 */
[--C-:B------:R-:W-:Y:S02]  /*9a60*/  HADD2.F32 R55, -RZ, R59.reuse.H0_H0 ;  /* 0x2000003bff377230 */ /* 0x100fe40000004100 */
[----:B------:R-:W-:Y:S02]  /*9a70*/  HADD2.F32 R56, -RZ, R59.H1_H1 ;  /* 0x3000003bff387230 */ /* 0x000fe40000004100 */
[--C-:B------:R-:W-:Y:S02]  /*9a80*/  HADD2.F32 R57, -RZ, R64.reuse.H0_H0 ;  /* 0x20000040ff397230 */ /* 0x100fe40000004100 */
[C---:B------:R-:W-:Y:S01]  /*9a90*/  FMUL R4, R38.reuse, R4 ;  /* 0x0000000426047220 */ /* 0x040fe20000400000 */
[C---:B------:R-:W-:Y:S01]  /*9aa0*/  FMUL R5, R38.reuse, R5 ;  /* 0x0000000526057220 */ /* 0x040fe20000400000 */
[C---:B------:R-:W-:Y:S01]  /*9ab0*/  FMUL R6, R38.reuse, R6 ;  /* 0x0000000626067220 */ /* 0x040fe20000400000 */
[C---:B------:R-:W-:Y:S01]  /*9ac0*/  FMUL R7, R38.reuse, R7 ;  /* 0x0000000726077220 */ /* 0x040fe20000400000 */
[C---:B------:R-:W-:Y:S01]  /*9ad0*/  FFMA R4, R41.reuse, R40, R4 ;  /* 0x0000002829047223 */ /* 0x040fe20000000004 */
[C---:B------:R-:W-:Y:S01]  /*9ae0*/  FFMA R5, R41.reuse, R42, R5 ;  /* 0x0000002a29057223 */ /* 0x040fe20000000005 */
[C---:B------:R-:W-:Y:S01]  /*9af0*/  FFMA R6, R41.reuse, R43, R6 ;  /* 0x0000002b29067223 */ /* 0x040fe20000000006 */
[----:B------:R-:W-:Y:S01]  /*9b00*/  FFMA R7, R41, R44, R7 ;  /* 0x0000002c29077223 */ /* 0x000fe20000000007 */
[C---:B------:R-:W-:Y:S01]  /*9b10*/  FMUL R8, R38.reuse, R8 ;  /* 0x0000000826087220 */ /* 0x040fe20000400000 */
[C---:B------:R-:W-:Y:S01]  /*9b20*/  FMUL R9, R38.reuse, R9 ;  /* 0x0000000926097220 */ /* 0x040fe20000400000 */
[----:B------:R-:W-:Y:S01]  /*9b30*/  F2FP.F16.F32.PACK_AB R100, R5, R4 ;  /* 0x000000040564723e */ /* 0x000fe200000000ff */
[C---:B------:R-:W-:Y:S01]  /*9b40*/  FMUL R10, R38.reuse, R10 ;  /* 0x0000000a260a7220 */ /* 0x040fe20000400000 */
[----:B------:R-:W-:Y:S01]  /*9b50*/  F2FP.F16.F32.PACK_AB R101, R7, R6 ;  /* 0x000000060765723e */ /* 0x000fe200000000ff */
[C---:B------:R-:W-:Y:S01]  /*9b60*/  FFMA R8, R41.reuse, R45, R8 ;  /* 0x0000002d29087223 */ /* 0x040fe20000000008 */
[C---:B------:R-:W-:Y:S01]  /*9b70*/  FFMA R9, R41.reuse, R46, R9 ;  /* 0x0000002e29097223 */ /* 0x040fe20000000009 */
[----:B------:R-:W-:Y:S01]  /*9b80*/  FFMA R10, R41, R47, R10 ;  /* 0x0000002f290a7223 */ /* 0x000fe2000000000a */
[C---:B------:R-:W-:Y:S01]  /*9b90*/  FMUL R11, R38.reuse, R11 ;  /* 0x0000000b260b7220 */ /* 0x040fe20000400000 */
[C---:B------:R-:W-:Y:S01]  /*9ba0*/  FMUL R0, R38.reuse, R12 ;  /* 0x0000000c26007220 */ /* 0x040fe20000400000 */
[C---:B------:R-:W-:Y:S01]  /*9bb0*/  FMUL R2, R38.reuse, R13 ;  /* 0x0000000d26027220 */ /* 0x040fe20000400000 */
[----:B------:R-:W-:Y:S01]  /*9bc0*/  F2FP.F16.F32.PACK_AB R102, R9, R8 ;  /* 0x000000080966723e */ /* 0x000fe200000000ff */
[C---:B------:R-:W-:Y:S01]  /*9bd0*/  FFMA R11, R41.reuse, R48, R11 ;  /* 0x00000030290b7223 */ /* 0x040fe2000000000b */
[C---:B------:R-:W-:Y:S01]  /*9be0*/  FFMA R0, R41.reuse, R49, R0 ;  /* 0x0000003129007223 */ /* 0x040fe20000000000 */
[C---:B------:R-:W-:Y:S01]  /*9bf0*/  FFMA R2, R41.reuse, R51, R2 ;  /* 0x0000003329027223 */ /* 0x040fe20000000002 */
[C---:B------:R-:W-:Y:S01]  /*9c00*/  FMUL R3, R38.reuse, R14 ;  /* 0x0000000e26037220 */ /* 0x040fe20000400000 */
[C---:B------:R-:W-:Y:S01]  /*9c10*/  FMUL R15, R38.reuse, R15 ;  /* 0x0000000f260f7220 */ /* 0x040fe20000400000 */
[C---:B------:R-:W-:Y:S01]  /*9c20*/  FMUL R12, R38.reuse, R16 ;  /* 0x00000010260c7220 */ /* 0x040fe20000400000 */
[C---:B------:R-:W-:Y:S01]  /*9c30*/  FMUL R13, R38.reuse, R17 ;  /* 0x00000011260d7220 */ /* 0x040fe20000400000 */
[C---:B------:R-:W-:Y:S01]  /*9c40*/  FFMA R3, R41.reuse, R50, R3 ;  /* 0x0000003229037223 */ /* 0x040fe20000000003 */
[C---:B------:R-:W-:Y:S01]  /*9c50*/  FMUL R14, R38.reuse, R18 ;  /* 0x00000012260e7220 */ /* 0x040fe20000400000 */
[----:B------:R-:W-:Y:S01]  /*9c60*/  FFMA R15, R41, R52, R15 ;  /* 0x00000034290f7223 */ /* 0x000fe2000000000f */
[C---:B------:R-:W-:Y:S01]  /*9c70*/  FMUL R19, R38.reuse, R19 ;  /* 0x0000001326137220 */ /* 0x040fe20000400000 */
[----:B------:R-:W-:Y:S01]  /*9c80*/  F2FP.F16.F32.PACK_AB R103, R11, R10 ;  /* 0x0000000a0b67723e */ /* 0x000fe200000000ff */
[C---:B------:R-:W-:Y:S01]  /*9c90*/  FFMA R12, R41.reuse, R53, R12 ;  /* 0x00000035290c7223 */ /* 0x040fe2000000000c */
[----:B------:R-:W-:Y:S02]  /*9ca0*/  HADD2.F32 R58, -RZ, R64.H1_H1 ;  /* 0x30000040ff3a7230 */ /* 0x000fe40000004100 */
[C---:B------:R-:W-:Y:S01]  /*9cb0*/  FMUL R16, R38.reuse, R20 ;  /* 0x0000001426107220 */ /* 0x040fe20000400000 */
[C---:B------:R-:W-:Y:S01]  /*9cc0*/  FFMA R13, R41.reuse, R54, R13 ;  /* 0x00000036290d7223 */ /* 0x040fe2000000000d */
[----:B------:R1:W-:Y:S01]  /*9cd0*/  STS.128 [R94+0x6000], R100 ;  /* 0x006000645e007388 */ /* 0x0003e20000000c00 */
[--C-:B------:R-:W-:Y:S02]  /*9ce0*/  HADD2.F32 R59, -RZ, R65.reuse.H0_H0 ;  /* 0x20000041ff3b7230 */ /* 0x100fe40000004100 */
[C---:B------:R-:W-:Y:S01]  /*9cf0*/  FMUL R17, R38.reuse, R21 ;  /* 0x0000001526117220 */ /* 0x040fe20000400000 */
[C---:B------:R-:W-:Y:S01]  /*9d00*/  FFMA R14, R41.reuse, R55, R14 ;  /* 0x00000037290e7223 */ /* 0x040fe2000000000e */
[----:B------:R-:W-:Y:S02]  /*9d10*/  HADD2.F32 R60, -RZ, R65.H1_H1 ;  /* 0x30000041ff3c7230 */ /* 0x000fe40000004100 */
[C---:B------:R-:W-:Y:S01]  /*9d20*/  FMUL R18, R38.reuse, R22 ;  /* 0x0000001626127220 */ /* 0x040fe20000400000 */
[C---:B------:R-:W-:Y:S01]  /*9d30*/  FFMA R19, R41.reuse, R56, R19 ;  /* 0x0000003829137223 */ /* 0x040fe20000000013 */
        /* <DEDUP_REMOVED lines=13> */
[----:B------:R-:W-:Y:S01]  /*9e10*/  FMUL R27, R38, R27 ;  /* 0x0000001b261b7220 */ /* 0x000fe20000400000 */
[----:B------:R-:W-:Y:S01]  /*9e20*/  F2FP.F16.F32.PACK_AB R104, R2, R0 ;  /* 0x000000000268723e */ /* 0x000fe200000000ff */
[----:B------:R-:W-:Y:S01]  /*9e30*/  FFMA R20, R41, R61, R20 ;  /* 0x0000003d29147223 */ /* 0x000fe20000000014 */
[----:B------:R-:W-:Y:S01]  /*9e40*/  F2FP.F16.F32.PACK_AB R105, R15, R3 ;  /* 0x000000030f69723e */ /* 0x000fe200000000ff */
[----:B------:R-:W-:Y:S01]  /*9e50*/  HADD2.F32 R66, -RZ, R72.H1_H1 ;  /* 0x30000048ff427230 */ /* 0x000fe20000004100 */
[----:B------:R-:W-:Y:S01]  /*9e60*/  F2FP.F16.F32.PACK_AB R106, R13, R12 ;  /* 0x0000000c0d6a723e */ /* 0x000fe200000000ff */
[C---:B------:R-:W-:Y:S01]  /*9e70*/  FMUL R24, R38.reuse, R28 ;  /* 0x0000001c26187220 */ /* 0x040fe20000400000 */
[----:B------:R-:W-:Y:S01]  /*9e80*/  F2FP.F16.F32.PACK_AB R107, R19, R14 ;  /* 0x0000000e136b723e */ /* 0x000fe200000000ff */
[C---:B------:R-:W-:Y:S01]  /*9e90*/  FFMA R21, R41.reuse, R62, R21 ;  /* 0x0000003e29157223 */ /* 0x040fe20000000015 */
[--C-:B------:R-:W-:Y:S02]  /*9ea0*/  HADD2.F32 R67, -RZ, R73.reuse.H0_H0 ;  /* 0x20000049ff437230 */ /* 0x100fe40000004100 */
[C---:B------:R-:W-:Y:S01]  /*9eb0*/  FMUL R25, R38.reuse, R29 ;  /* 0x0000001d26197220 */ /* 0x040fe20000400000 */
[C---:B------:R-:W-:Y:S01]  /*9ec0*/  FFMA R22, R41.reuse, R63, R22 ;  /* 0x0000003f29167223 */ /* 0x040fe20000000016 */
[----:B------:R1:W-:Y:S01]  /*9ed0*/  STS.128 [R93+0x6010], R104 ;  /* 0x006010685d007388 */ /* 0x0003e20000000c00 */
        /* <DEDUP_REMOVED lines=47> */
[----:B---3--:R-:W-:Y:S04]  /*a1d0*/  UIADD3 UR4, UP0, UPT, UR6, 0x680, URZ ;  /* 0x0000068006047890 */ /* 0x008fe8000ff1e0ff */
[----:B------:R-:W-:Y:S09]  /*a1e0*/  UIADD3.X UR5, UPT, UPT, URZ, UR7, URZ, UP0, !UPT ;  /* 0x00000007ff057290 */ /* 0x000ff200087fe4ff */
[----:B------:R3:W-:Y:S01]  /*a1f0*/  UTMASTG.3D [UR12], [UR4] ;  /* 0x0000000c040073b5 */ /* 0x0007e20008010000 */
[----:B------:R3:W-:Y:S01]  /*a200*/  UTMASTG.3D [UR8], [UR4] ;  /* 0x00000008040073b5 */ /* 0x0007e20008010000 */
[----:B------:R0:W-:Y:S01]  /*a210*/  UTMACMDFLUSH ;  /* 0x00000000000079b7 */ /* 0x0001e20000000000 */
[----:B---3--:R-:W-:Y:S04]  /*a220*/  DEPBAR.LE SB0, 0x1 ;  /* 0x000080400000791a */ /* 0x008fe80000000000 */
.L_x_155:
[----:B------:R-:W-:Y:S05]  /*a230*/  BSYNC.RECONVERGENT B0 ;  /* 0x0000000000007941 */ /* 0x000fea0003800200 */
.L_x_154:
[----:B------:R-:W-:Y:S01]  /*a240*/  BAR.SYNC.DEFER_BLOCKING 0x1, 0x80 ;  /* 0x0042000000007b1d */ /* 0x000fe20000010000 */
[----:B------:R-:W-:Y:S01]  /*a250*/  UISETP.NE.AND UP0, UPT, UR47, -0x4, UPT ;  /* 0xfffffffc2f00788c */ /* 0x000fe2000bf05270 */
[----:B------:R-:W-:Y:S08]  /*a260*/  IADD3 R0, PT, PT, R36, 0x1, RZ ;  /* 0x0000000124007810 */ /* 0x000ff00007ffe0ff */
[----:B------:R-:W-:Y:S05]  /*a270*/  BRA.U !UP0, `(.L_x_156) ;  /* 0x0000000108247547 */ /* 0x000fea000b800000 */
[----:B------:R-:W-:Y:S01]  /*a280*/  ISETP.NE.AND P0, PT, R97, RZ, PT ;  /* 0x000000ff6100720c */ /* 0x000fe20003f05270 */
[----:B------:R-:W-:Y:S01]  /*a290*/  IMAD.U32 R2, RZ, RZ, UR46 ;  /* 0x0000002eff027e24 */ /* 0x000fe2000f8e00ff */
[----:B------:R-:W-:Y:S04]  /*a2a0*/  UIADD3 UR4, UPT, UPT, UR46, 0x1, URZ ;  /* 0x000000012e047890 */ /* 0x000fe8000fffe0ff */
[----:B------:R-:W-:Y:S04]  /*a2b0*/  UISETP.NE.AND UP0, UPT, UR4, 0x4, UPT ;  /* 0x000000040400788c */ /* 0x000fe8000bf05270 */
[----:B------:R-:W-:Y:S03]  /*a2c0*/  USEL UR46, UR4, URZ, UP0 ;  /* 0x000000ff042e7287 */ /* 0x000fe60008000000 */
[----:B------:R-:W-:Y:S05]  /*a2d0*/  @P0 LEA R2, R2, UR43, 0x3 ;  /* 0x0000002b02020c11 */ /* 0x000fea000f8e18ff */
[----:B------:R-:W-:Y:S05]  /*a2e0*/  @P0 VIADD R2, R2, 0x120 ;  /* 0x0000012002020836 */ /* 0x000fea0000000000 */
[----:B------:R-:W-:Y:S04]  /*a2f0*/  @P0 PRMT R2, R99, 0x654, R2 ;  /* 0x0000065463020816 */ /* 0x000fe80000000002 */
[----:B------:R3:W-:Y:S03]  /*a300*/  @P0 SYNCS.ARRIVE.TRANS64.RED.A1T0 RZ, [R2+URZ], RZ ;  /* 0x000000ff02ff09a7 */ /* 0x0007e600081004ff */
.L_x_156:
[----:B------:R-:W-:Y:S01]  /*a310*/  R2UR UR5, R82 ;  /* 0x00000000520572ca */ /* 0x000fe200000e0000 */
[----:B------:R-:W-:Y:S01]  /*a320*/  UISETP.NE.AND UP0, UPT, UR61, URZ, UPT ;  /* 0x000000ff3d00728c */ /* 0x000fe2000bf05270 */
[----:B------:R-:W-:Y:S01]  /*a330*/  R2UR UR4, R83 ;  /* 0x00000000530472ca */ /* 0x000fe200000e0000 */
[----:B------:R-:W-:Y:S01]  /*a340*/  UIADD3 UR47, UPT, UPT, UR47, 0x4, URZ ;  /* 0x000000042f2f7890 */ /* 0x000fe2000fffe0ff */
[----:B------:R-:W-:Y:S01]  /*a350*/  ISETP.NE.AND P0, PT, R87, 0x2, PT ;  /* 0x000000025700780c */ /* 0x000fe20003f05270 */
[----:B------:R-:W-:Y:S01]  /*a360*/  UMOV UR36, UR60 ;  /* 0x0000003c00247c82 */ /* 0x000fe20008000000 */
[----:B------:R-:W-:Y:S02]  /*a370*/  ISETP.NE.AND P1, PT, R0, 0x4, PT ;  /* 0x000000040000780c */ /* 0x000fe40003f25270 */
[----:B---3--:R-:W-:Y:S02]  /*a380*/  SEL R2, RZ, 0x1, P0 ;  /* 0x00000001ff027807 */ /* 0x008fe40000000000 */
[----:B------:R-:W-:Y:S02]  /*a390*/  SEL R3, RZ, 0x1, P1 ;  /* 0x00000001ff037807 */ /* 0x000fe40000800000 */
[----:B------:R-:W-:Y:S01]  /*a3a0*/  LOP3.LUT R89, R89, R2, RZ, 0x3c, !PT ;  /* 0x0000000259597212 */ /* 0x000fe200078e3cff */
[----:B------:R-:W-:Y:S01]  /*a3b0*/  UIADD3 UR32, UPT, UPT, UR37, UR5, URZ ;  /* 0x0000000525207290 */ /* 0x000fe2000fffe0ff */
[----:B------:R-:W-:Y:S01]  /*a3c0*/  LOP3.LUT R90, R90, R3, RZ, 0x3c, !PT ;  /* 0x000000035a5a7212 */ /* 0x000fe200078e3cff */
[----:B------:R-:W-:Y:S01]  /*a3d0*/  UIADD3 UR20, UPT, UPT, UR38, UR4, URZ ;  /* 0x0000000426147290 */ /* 0x000fe2000fffe0ff */
[----:B------:R-:W-:Y:S02]  /*a3e0*/  SEL R87, R87, RZ, P0 ;  /* 0x000000ff57577207 */ /* 0x000fe40000000000 */
[----:B------:R-:W-:Y:S01]  /*a3f0*/  SEL R36, R0, RZ, P1 ;  /* 0x000000ff00247207 */ /* 0x000fe20000800000 */
[----:B------:R-:W-:Y:S08]  /*a400*/  BRA.U UP0, `(.L_x_157) ;  /* 0xffffffbd00a07547 */ /* 0x000ff0000b83ffff */
[----:B------:R-:W-:-:S13]  /*a410*/  R2UR UR4, R84 ;  /* 0x00000000540472ca */ /* 0x000fda00000e0000 */
[----:B------:R-:W-:-:S09]  /*a420*/  UISETP.NE.AND UP0, UPT, UR4, URZ, UPT ;  /* 0x000000ff0400728c */ /* 0x000fd2000bf05270 */
[----:B------:R-:W-:Y:S05]  /*a430*/  BRA.U !UP0, `(.L_x_158) ;  /* 0x0000000108487547 */ /* 0x000fea000b800000 */
[----:B------:R-:W3:Y:S02]  /*a440*/  LDCU.64 UR4, c[0x0][0x890] ;  /* 0x00011200ff0477ac */ /* 0x000ee40008000a00 */
[----:B---3--:R-:W-:-:S04]  /*a450*/  UISETP.NE.U32.AND UP0, UPT, UR4, URZ, UPT ;  /* 0x000000ff0400728c */ /* 0x008fc8000bf05070 */
[----:B------:R-:W-:-:S09]  /*a460*/  UISETP.NE.AND.EX UP0, UPT, UR5, URZ, UPT, UP0 ;  /* 0x000000ff0500728c */ /* 0x000fd2000bf05300 */
[----:B------:R-:W-:Y:S05]  /*a470*/  BRA.U UP0, `(.L_x_159) ;  /* 0x00000001000c7547 */ /* 0x000fea000b800000 */
[----:B------:R-:W-:-:S13]  /*a480*/  FSETP.NEU.AND P0, PT, R41, RZ, PT ;  /* 0x000000ff2900720b */ /* 0x000fda0003f0d000 */
[----:B------:R-:W-:Y:S05]  /*a490*/  @!P0 EXIT ;  /* 0x000000000000894d */ /* 0x000fea0003800000 */
[----:B------:R-:W-:Y:S05]  /*a4a0*/  BRA `(.L_x_158) ;  /* 0x00000000002c7947 */ /* 0x000fea0003800000 */
.L_x_159:
[----:B------:R-:W-:Y:S01]  /*a4b0*/  ISETP.NE.AND P0, PT, R86, RZ, PT ;  /* 0x000000ff5600720c */ /* 0x000fe20003f05270 */
[----:B------:R-:W-:-:S12]  /*a4c0*/  BSSY.RECONVERGENT B0, `(.L_x_158) ;  /* 0x0000009000007945 */ /* 0x000fd80003800200 */
[----:B------:R-:W-:Y:S05]  /*a4d0*/  @P0 BRA `(.L_x_160) ;  /* 0x0000000000140947 */ /* 0x000fea0003800000 */
[----:B------:R-:W3:Y:S02]  /*a4e0*/  LDCU.64 UR4, c[0x0][0x888] ;  /* 0x00011100ff0477ac */ /* 0x000ee40008000a00 */
[----:B---3--:R-:W-:-:S04]  /*a4f0*/  ISETP.NE.U32.AND P0, PT, RZ, UR4, PT ;  /* 0x00000004ff007c0c */ /* 0x008fc8000bf05070 */
[----:B------:R-:W-:-:S13]  /*a500*/  ISETP.NE.AND.EX P0, PT, RZ, UR5, PT, P0 ;  /* 0x00000005ff007c0c */ /* 0x000fda000bf05300 */
[----:B------:R-:W-:Y:S05]  /*a510*/  @!P0 EXIT ;  /* 0x000000000000894d */ /* 0x000fea0003800000 */
[----:B------:R-:W-:Y:S05]  /*a520*/  BRA `(.L_x_161) ;  /* 0x0000000000087947 */ /* 0x000fea0003800000 */
.L_x_160:
[----:B------:R-:W-:-:S13]  /*a530*/  FSETP.NEU.AND P0, PT, R41, RZ, PT ;  /* 0x000000ff2900720b */ /* 0x000fda0003f0d000 */
[----:B------:R-:W-:Y:S05]  /*a540*/  @!P0 EXIT ;  /* 0x000000000000894d */ /* 0x000fea0003800000 */
.L_x_161:
[----:B------:R-:W-:Y:S05]  /*a550*/  BSYNC.RECONVERGENT B0 ;  /* 0x0000000000007941 */ /* 0x000fea0003800200 */
.L_x_158:
[----:B------:R-:W3:Y:S01]  /*a560*/  S2UR UR5, SR_CgaCtaId ;  /* 0x00000000000579c3 */ /* 0x000ee20000008800 */
[----:B------:R-:W-:Y:S01]  /*a570*/  ULEA UR4, UR46, UR43, 0x3 ;  /* 0x0000002b2e047291 */ /* 0x000fe2000f8e18ff */
[----:B------:R-:W-:-:S04]  /*a580*/  DEPBAR.LE SB0, 0x0 ;  /* 0x000080000000791a */ /* 0x000fc80000000000 */
[----:B------:R-:W-:-:S04]  /*a590*/  UIADD3 UR4, UPT, UPT, UR4, 0x120, URZ ;  /* 0x0000012004047890 */ /* 0x000fc8000fffe0ff */
[----:B---3--:R-:W-:-:S09]  /*a5a0*/  UPRMT UR4, UR5, 0x654, UR4 ;  /* 0x0000065405047896 */ /* 0x008fd20008000004 */
[----:B------:R-:W-:Y:S01]  /*a5b0*/  SYNCS.ARRIVE.TRANS64.RED.A1T0 RZ, [UR4], RZ ;  /* 0x000000ffffff79a7 */ /* 0x000fe20008100404 */
[----:B------:R-:W-:Y:S05]  /*a5c0*/  EXIT ;  /* 0x000000000000794d */ /* 0x000fea0003800000 */
.L_x_25:
[----:B-1----:R1:W2:Y:S02]  /*a5d0*/  SYNCS.PHASECHK.TRANS64.TRYWAIT P0, [R0+URZ+0x1c0], R3 ;  /* 0x0001c003000075a7 */ /* 0x0022a400080011ff */
[----:B--2---:R-:W-:Y:S05]  /*a5e0*/  @!P0 NANOSLEEP.SYNCS 0x989680 ;  /* 0x009896800000895d */ /* 0x004fea0003900000 */
[----:B------:R-:W2:Y:S02]  /*a5f0*/  @!P0 SYNCS.PHASECHK.TRANS64 P0, [R0+URZ+0x1c0], R3 ;  /* 0x0001c003000085a7 */ /* 0x000ea400080010ff */
[----:B--2---:R-:W-:Y:S05]  /*a600*/  @!P0 BRA `(.L_x_25) ;  /* 0xfffffffc00f08947 */ /* 0x004fea000383ffff */
[----:B------:R-:W-:Y:S05]  /*a610*/  BRA `(.L_x_162) ;  /* 0xffffff7400a47947 */ /* 0x000fea000383ffff */
.L_x_28:
[----:B-1----:R-:W-:-:S07]  /*a620*/  MOV R0, UR33 ;  /* 0x0000002100007c02 */ /* 0x002fce0008000f00 */
.L_x_163:
[----:B-1----:R1:W2:Y:S02]  /*a630*/  SYNCS.PHASECHK.TRANS64.TRYWAIT P0, [R0+URZ+0x80], R3 ;  /* 0x00008003000075a7 */ /* 0x0022a400080011ff */
[----:B--2---:R-:W-:Y:S05]  /*a640*/  @!P0 NANOSLEEP.SYNCS 0x989680 ;  /* 0x009896800000895d */ /* 0x004fea0003900000 */
[----:B------:R-:W2:Y:S02]  /*a650*/  @!P0 SYNCS.PHASECHK.TRANS64 P0, [R0+URZ+0x80], R3 ;  /* 0x00008003000085a7 */ /* 0x000ea400080010ff */
[----:B--2---:R-:W-:Y:S05]  /*a660*/  @!P0 BRA `(.L_x_163) ;  /* 0xfffffffc00f08947 */ /* 0x004fea000383ffff */
[----:B------:R-:W-:Y:S05]  /*a670*/  BRA `(.L_x_27) ;  /* 0xffffff7400f47947 */ /* 0x000fea000383ffff */
.L_x_35:
[----:B-1----:R-:W-:-:S07]  /*a680*/  MOV R0, UR17 ;  /* 0x0000001100007c02 */ /* 0x002fce0008000f00 */
.L_x_164:
[----:B-1----:R1:W2:Y:S02]  /*a690*/  SYNCS.PHASECHK.TRANS64.TRYWAIT P0, [R0+URZ+0x80], R3 ;  /* 0x00008003000075a7 */ /* 0x0022a400080011ff */
[----:B--2---:R-:W-:Y:S05]  /*a6a0*/  @!P0 NANOSLEEP.SYNCS 0x989680 ;  /* 0x009896800000895d */ /* 0x004fea0003900000 */
[----:B------:R-:W2:Y:S02]  /*a6b0*/  @!P0 SYNCS.PHASECHK.TRANS64 P0, [R0+URZ+0x80], R3 ;  /* 0x00008003000085a7 */ /* 0x000ea400080010ff */
[----:B--2---:R-:W-:Y:S05]  /*a6c0*/  @!P0 BRA `(.L_x_164) ;  /* 0xfffffffc00f08947 */ /* 0x004fea000383ffff */
[----:B------:R-:W-:Y:S05]  /*a6d0*/  BRA `(.L_x_34) ;  /* 0xffffff7800b87947 */ /* 0x000fea000383ffff */
.L_x_40:
[----:B-1----:R1:W2:Y:S02]  /*a6e0*/  SYNCS.PHASECHK.TRANS64.TRYWAIT P0, [R3+URZ+0x150], R0 ;  /* 0x00015000030075a7 */ /* 0x0022a400080011ff */
[----:B--2---:R-:W-:Y:S05]  /*a6f0*/  @!P0 NANOSLEEP.SYNCS 0x989680 ;  /* 0x009896800000895d */ /* 0x004fea0003900000 */
[----:B------:R-:W2:Y:S02]  /*a700*/  @!P0 SYNCS.PHASECHK.TRANS64 P0, [R3+URZ+0x150], R0 ;  /* 0x00015000030085a7 */ /* 0x000ea400080010ff */
[----:B--2---:R-:W-:Y:S05]  /*a710*/  @!P0 BRA `(.L_x_40) ;  /* 0xfffffffc00f08947 */ /* 0x004fea000383ffff */
[----:B------:R-:W-:Y:S05]  /*a720*/  BRA `(.L_x_165) ;  /* 0xffffff7c005c7947 */ /* 0x000fea000383ffff */
.L_x_44:
[----:B-1----:R-:W-:-:S07]  /*a730*/  MOV R0, UR4 ;  /* 0x0000000400007c02 */ /* 0x002fce0008000f00 */
.L_x_166:
[----:B-1----:R1:W2:Y:S02]  /*a740*/  SYNCS.PHASECHK.TRANS64.TRYWAIT P0, [R0+URZ], R3 ;  /* 0x00000003000075a7 */ /* 0x0022a400080011ff */
[----:B--2---:R-:W-:Y:S05]  /*a750*/  @!P0 NANOSLEEP.SYNCS 0x989680 ;  /* 0x009896800000895d */ /* 0x004fea0003900000 */
[----:B------:R-:W2:Y:S02]  /*a760*/  @!P0 SYNCS.PHASECHK.TRANS64 P0, [R0+URZ], R3 ;  /* 0x00000003000085a7 */ /* 0x000ea400080010ff */
[----:B--2---:R-:W-:Y:S05]  /*a770*/  @!P0 BRA `(.L_x_166) ;  /* 0xfffffffc00f08947 */ /* 0x004fea000383ffff */
[----:B------:R-:W-:Y:S05]  /*a780*/  BRA `(.L_x_167) ;  /* 0xffffff8400087947 */ /* 0x000fea000383ffff */
.L_x_45:
[----:B------:R-:W-:-:S07]  /*a790*/  MOV R0, UR5 ;  /* 0x0000000500007c02 */ /* 0x000fce0008000f00 */
.L_x_168:
[----:B-1----:R1:W2:Y:S02]  /*a7a0*/  SYNCS.PHASECHK.TRANS64.TRYWAIT P0, [R0+URZ], R3 ;  /* 0x00000003000075a7 */ /* 0x0022a400080011ff */
[----:B--2---:R-:W-:Y:S05]  /*a7b0*/  @!P0 NANOSLEEP.SYNCS 0x989680 ;  /* 0x009896800000895d */ /* 0x004fea0003900000 */
[----:B------:R-:W2:Y:S02]  /*a7c0*/  @!P0 SYNCS.PHASECHK.TRANS64 P0, [R0+URZ], R3 ;  /* 0x00000003000085a7 */ /* 0x000ea400080010ff */
[----:B--2---:R-:W-:Y:S05]  /*a7d0*/  @!P0 BRA `(.L_x_168) ;  /* 0xfffffffc00f08947 */ /* 0x004fea000383ffff */
[----:B------:R-:W-:Y:S05]  /*a7e0*/  BRA `(.L_x_169) ;  /* 0xffffff8400147947 */ /* 0x000fea000383ffff */
.L_x_46:
[----:B------:R-:W-:-:S07]  /*a7f0*/  MOV R0, UR5 ;  /* 0x0000000500007c02 */ /* 0x000fce0008000f00 */
.L_x_170:
[----:B-1----:R1:W2:Y:S02]  /*a800*/  SYNCS.PHASECHK.TRANS64.TRYWAIT P0, [R0+URZ], R3 ;  /* 0x00000003000075a7 */ /* 0x0022a400080011ff */
[----:B--2---:R-:W-:Y:S05]  /*a810*/  @!P0 NANOSLEEP.SYNCS 0x989680 ;  /* 0x009896800000895d */ /* 0x004fea0003900000 */
[----:B------:R-:W2:Y:S02]  /*a820*/  @!P0 SYNCS.PHASECHK.TRANS64 P0, [R0+URZ], R3 ;  /* 0x00000003000085a7 */ /* 0x000ea400080010ff */
[----:B--2---:R-:W-:Y:S05]  /*a830*/  @!P0 BRA `(.L_x_170) ;  /* 0xfffffffc00f08947 */ /* 0x004fea000383ffff */
[----:B------:R-:W-:Y:S05]  /*a840*/  BRA `(.L_x_171) ;  /* 0xffffff8400207947 */ /* 0x000fea000383ffff */
.L_x_47:
[----:B------:R-:W-:-:S07]  /*a850*/  MOV R0, UR5 ;  /* 0x0000000500007c02 */ /* 0x000fce0008000f00 */
.L_x_172:
[----:B-1----:R1:W2:Y:S02]  /*a860*/  SYNCS.PHASECHK.TRANS64.TRYWAIT P0, [R0+URZ], R3 ;  /* 0x00000003000075a7 */ /* 0x0022a400080011ff */
[----:B--2---:R-:W-:Y:S05]  /*a870*/  @!P0 NANOSLEEP.SYNCS 0x989680 ;  /* 0x009896800000895d */ /* 0x004fea0003900000 */
[----:B------:R-:W2:Y:S02]  /*a880*/  @!P0 SYNCS.PHASECHK.TRANS64 P0, [R0+URZ], R3 ;  /* 0x00000003000085a7 */ /* 0x000ea400080010ff */
[----:B--2---:R-:W-:Y:S05]  /*a890*/  @!P0 BRA `(.L_x_172) ;  /* 0xfffffffc00f08947 */ /* 0x004fea000383ffff */
[----:B------:R-:W-:Y:S05]  /*a8a0*/  BRA `(.L_x_173) ;  /* 0xffffff84002c7947 */ /* 0x000fea000383ffff */
.L_x_48:
[----:B------:R-:W-:-:S07]  /*a8b0*/  MOV R0, UR5 ;  /* 0x0000000500007c02 */ /* 0x000fce0008000f00 */
.L_x_174:
[----:B-1----:R1:W2:Y:S02]  /*a8c0*/  SYNCS.PHASECHK.TRANS64.TRYWAIT P0, [R0+URZ], R3 ;  /* 0x00000003000075a7 */ /* 0x0022a400080011ff */
[----:B--2---:R-:W-:Y:S05]  /*a8d0*/  @!P0 NANOSLEEP.SYNCS 0x989680 ;  /* 0x009896800000895d */ /* 0x004fea0003900000 */
[----:B------:R-:W2:Y:S02]  /*a8e0*/  @!P0 SYNCS.PHASECHK.TRANS64 P0, [R0+URZ], R3 ;  /* 0x00000003000085a7 */ /* 0x000ea400080010ff */
[----:B--2---:R-:W-:Y:S05]  /*a8f0*/  @!P0 BRA `(.L_x_174) ;  /* 0xfffffffc00f08947 */ /* 0x004fea000383ffff */
[----:B------:R-:W-:Y:S05]  /*a900*/  BRA `(.L_x_175) ;  /* 0xffffff8400387947 */ /* 0x000fea000383ffff */
.L_x_49:
[----:B------:R-:W-:-:S07]  /*a910*/  MOV R0, UR5 ;  /* 0x0000000500007c02 */ /* 0x000fce0008000f00 */
.L_x_176:
[----:B-1----:R1:W2:Y:S02]  /*a920*/  SYNCS.PHASECHK.TRANS64.TRYWAIT P0, [R0+URZ], R3 ;  /* 0x00000003000075a7 */ /* 0x0022a400080011ff */
[----:B--2---:R-:W-:Y:S05]  /*a930*/  @!P0 NANOSLEEP.SYNCS 0x989680 ;  /* 0x009896800000895d */ /* 0x004fea0003900000 */
[----:B------:R-:W2:Y:S02]  /*a940*/  @!P0 SYNCS.PHASECHK.TRANS64 P0, [R0+URZ], R3 ;  /* 0x00000003000085a7 */ /* 0x000ea400080010ff */
[----:B--2---:R-:W-:Y:S05]  /*a950*/  @!P0 BRA `(.L_x_176) ;  /* 0xfffffffc00f08947 */ /* 0x004fea000383ffff */
[----:B------:R-:W-:Y:S05]  /*a960*/  BRA `(.L_x_177) ;  /* 0xffffff8400447947 */ /* 0x000fea000383ffff */
.L_x_50:
[----:B------:R-:W-:-:S07]  /*a970*/  MOV R0, UR5 ;  /* 0x0000000500007c02 */ /* 0x000fce0008000f00 */
.L_x_178:
[----:B-1----:R1:W2:Y:S02]  /*a980*/  SYNCS.PHASECHK.TRANS64.TRYWAIT P0, [R0+URZ], R3 ;  /* 0x00000003000075a7 */ /* 0x0022a400080011ff */
[----:B--2---:R-:W-:Y:S05]  /*a990*/  @!P0 NANOSLEEP.SYNCS 0x989680 ;  /* 0x009896800000895d */ /* 0x004fea0003900000 */
[----:B------:R-:W2:Y:S02]  /*a9a0*/  @!P0 SYNCS.PHASECHK.TRANS64 P0, [R0+URZ], R3 ;  /* 0x00000003000085a7 */ /* 0x000ea400080010ff */
[----:B--2---:R-:W-:Y:S05]  /*a9b0*/  @!P0 BRA `(.L_x_178) ;  /* 0xfffffffc00f08947 */ /* 0x004fea000383ffff */
[----:B------:R-:W-:Y:S05]  /*a9c0*/  BRA `(.L_x_179) ;  /* 0xffffff8400507947 */ /* 0x000fea000383ffff */
.L_x_51:
[----:B------:R-:W-:-:S07]  /*a9d0*/  MOV R0, UR5 ;  /* 0x0000000500007c02 */ /* 0x000fce0008000f00 */
.L_x_180:
[----:B-1----:R1:W2:Y:S02]  /*a9e0*/  SYNCS.PHASECHK.TRANS64.TRYWAIT P0, [R0+URZ], R3 ;  /* 0x00000003000075a7 */ /* 0x0022a400080011ff */
[----:B--2---:R-:W-:Y:S05]  /*a9f0*/  @!P0 NANOSLEEP.SYNCS 0x989680 ;  /* 0x009896800000895d */ /* 0x004fea0003900000 */
[----:B------:R-:W2:Y:S02]  /*aa00*/  @!P0 SYNCS.PHASECHK.TRANS64 P0, [R0+URZ], R3 ;  /* 0x00000003000085a7 */ /* 0x000ea400080010ff */
[----:B--2---:R-:W-:Y:S05]  /*aa10*/  @!P0 BRA `(.L_x_180) ;  /* 0xfffffffc00f08947 */ /* 0x004fea000383ffff */
[----:B------:R-:W-:Y:S05]  /*aa20*/  BRA `(.L_x_181) ;  /* 0xffffff84005c7947 */ /* 0x000fea000383ffff */
.L_x_52:
[----:B------:R-:W-:-:S07]  /*aa30*/  MOV R0, UR5 ;  /* 0x0000000500007c02 */ /* 0x000fce0008000f00 */
.L_x_182:
[----:B-1----:R1:W2:Y:S02]  /*aa40*/  SYNCS.PHASECHK.TRANS64.TRYWAIT P0, [R0+URZ], R3 ;  /* 0x00000003000075a7 */ /* 0x0022a400080011ff */
[----:B--2---:R-:W-:Y:S05]  /*aa50*/  @!P0 NANOSLEEP.SYNCS 0x989680 ;  /* 0x009896800000895d */ /* 0x004fea0003900000 */
[----:B------:R-:W2:Y:S02]  /*aa60*/  @!P0 SYNCS.PHASECHK.TRANS64 P0, [R0+URZ], R3 ;  /* 0x00000003000085a7 */ /* 0x000ea400080010ff */
[----:B--2---:R-:W-:Y:S05]  /*aa70*/  @!P0 BRA `(.L_x_182) ;  /* 0xfffffffc00f08947 */ /* 0x004fea000383ffff */
[----:B------:R-:W-:Y:S05]  /*aa80*/  BRA `(.L_x_183) ;  /* 0xffffff8400687947 */ /* 0x000fea000383ffff */
.L_x_53:
[----:B------:R-:W-:-:S07]  /*aa90*/  MOV R0, UR5 ;  /* 0x0000000500007c02 */ /* 0x000fce0008000f00 */
.L_x_184:
[----:B-1----:R1:W2:Y:S02]  /*aaa0*/  SYNCS.PHASECHK.TRANS64.TRYWAIT P0, [R0+URZ], R3 ;  /* 0x00000003000075a7 */ /* 0x0022a400080011ff */
[----:B--2---:R-:W-:Y:S05]  /*aab0*/  @!P0 NANOSLEEP.SYNCS 0x989680 ;  /* 0x009896800000895d */ /* 0x004fea0003900000 */
[----:B------:R-:W2:Y:S02]  /*aac0*/  @!P0 SYNCS.PHASECHK.TRANS64 P0, [R0+URZ], R3 ;  /* 0x00000003000085a7 */ /* 0x000ea400080010ff */
[----:B--2---:R-:W-:Y:S05]  /*aad0*/  @!P0 BRA `(.L_x_184) ;  /* 0xfffffffc00f08947 */ /* 0x004fea000383ffff */
[----:B------:R-:W-:Y:S05]  /*aae0*/  BRA `(.L_x_185) ;  /* 0xffffff8400747947 */ /* 0x000fea000383ffff */
.L_x_54:
[----:B------:R-:W-:-:S07]  /*aaf0*/  MOV R0, UR5 ;  /* 0x0000000500007c02 */ /* 0x000fce0008000f00 */
.L_x_186:
[----:B-1----:R1:W2:Y:S02]  /*ab00*/  SYNCS.PHASECHK.TRANS64.TRYWAIT P0, [R0+URZ], R3 ;  /* 0x00000003000075a7 */ /* 0x0022a400080011ff */
[----:B--2---:R-:W-:Y:S05]  /*ab10*/  @!P0 NANOSLEEP.SYNCS 0x989680 ;  /* 0x009896800000895d */ /* 0x004fea0003900000 */
[----:B------:R-:W2:Y:S02]  /*ab20*/  @!P0 SYNCS.PHASECHK.TRANS64 P0, [R0+URZ], R3 ;  /* 0x00000003000085a7 */ /* 0x000ea400080010ff */
[----:B--2---:R-:W-:Y:S05]  /*ab30*/  @!P0 BRA `(.L_x_186) ;  /* 0xfffffffc00f08947 */ /* 0x004fea000383ffff */
[----:B------:R-:W-:Y:S05]  /*ab40*/  BRA `(.L_x_187) ;  /* 0xffffff8400807947 */ /* 0x000fea000383ffff */
.L_x_55:
[----:B------:R-:W-:-:S07]  /*ab50*/  MOV R0, UR5 ;  /* 0x0000000500007c02 */ /* 0x000fce0008000f00 */
.L_x_188:
[----:B-1----:R1:W2:Y:S02]  /*ab60*/  SYNCS.PHASECHK.TRANS64.TRYWAIT P0, [R0+URZ], R3 ;  /* 0x00000003000075a7 */ /* 0x0022a400080011ff */
[----:B--2---:R-:W-:Y:S05]  /*ab70*/  @!P0 NANOSLEEP.SYNCS 0x989680 ;  /* 0x009896800000895d */ /* 0x004fea0003900000 */
[----:B------:R-:W2:Y:S02]  /*ab80*/  @!P0 SYNCS.PHASECHK.TRANS64 P0, [R0+URZ], R3 ;  /* 0x00000003000085a7 */ /* 0x000ea400080010ff */
[----:B--2---:R-:W-:Y:S05]  /*ab90*/  @!P0 BRA `(.L_x_188) ;  /* 0xfffffffc00f08947 */ /* 0x004fea000383ffff */
[----:B------:R-:W-:Y:S05]  /*aba0*/  BRA `(.L_x_189) ;  /* 0xffffff84008c7947 */ /* 0x000fea000383ffff */
.L_x_56:
[----:B------:R-:W-:-:S07]  /*abb0*/  MOV R0, UR5 ;  /* 0x0000000500007c02 */ /* 0x000fce0008000f00 */
.L_x_190:
[----:B-1----:R1:W2:Y:S02]  /*abc0*/  SYNCS.PHASECHK.TRANS64.TRYWAIT P0, [R0+URZ], R3 ;  /* 0x00000003000075a7 */ /* 0x0022a400080011ff */
[----:B--2---:R-:W-:Y:S05]  /*abd0*/  @!P0 NANOSLEEP.SYNCS 0x989680 ;  /* 0x009896800000895d */ /* 0x004fea0003900000 */
[----:B------:R-:W2:Y:S02]  /*abe0*/  @!P0 SYNCS.PHASECHK.TRANS64 P0, [R0+URZ], R3 ;  /* 0x00000003000085a7 */ /* 0x000ea400080010ff */
[----:B--2---:R-:W-:Y:S05]  /*abf0*/  @!P0 BRA `(.L_x_190) ;  /* 0xfffffffc00f08947 */ /* 0x004fea000383ffff */
[----:B------:R-:W-:Y:S05]  /*ac00*/  BRA `(.L_x_191) ;  /* 0xffffff8400987947 */ /* 0x000fea000383ffff */
.L_x_57:
[----:B------:R-:W-:-:S07]  /*ac10*/  MOV R0, UR5 ;  /* 0x0000000500007c02 */ /* 0x000fce0008000f00 */
.L_x_192:
[----:B-1----:R1:W2:Y:S02]  /*ac20*/  SYNCS.PHASECHK.TRANS64.TRYWAIT P0, [R0+URZ], R3 ;  /* 0x00000003000075a7 */ /* 0x0022a400080011ff */
[----:B--2---:R-:W-:Y:S05]  /*ac30*/  @!P0 NANOSLEEP.SYNCS 0x989680 ;  /* 0x009896800000895d */ /* 0x004fea0003900000 */
[----:B------:R-:W2:Y:S02]  /*ac40*/  @!P0 SYNCS.PHASECHK.TRANS64 P0, [R0+URZ], R3 ;  /* 0x00000003000085a7 */ /* 0x000ea400080010ff */
[----:B--2---:R-:W-:Y:S05]  /*ac50*/  @!P0 BRA `(.L_x_192) ;  /* 0xfffffffc00f08947 */ /* 0x004fea000383ffff */
[----:B------:R-:W-:Y:S05]  /*ac60*/  BRA `(.L_x_193) ;  /* 0xffffff8400a47947 */ /* 0x000fea000383ffff */
.L_x_58:
[----:B------:R-:W-:-:S07]  /*ac70*/  MOV R0, UR5 ;  /* 0x0000000500007c02 */ /* 0x000fce0008000f00 */
.L_x_194:
[----:B-1----:R1:W2:Y:S02]  /*ac80*/  SYNCS.PHASECHK.TRANS64.TRYWAIT P0, [R0+URZ], R3 ;  /* 0x00000003000075a7 */ /* 0x0022a400080011ff */
[----:B--2---:R-:W-:Y:S05]  /*ac90*/  @!P0 NANOSLEEP.SYNCS 0x989680 ;  /* 0x009896800000895d */ /* 0x004fea0003900000 */
[----:B------:R-:W2:Y:S02]  /*aca0*/  @!P0 SYNCS.PHASECHK.TRANS64 P0, [R0+URZ], R3 ;  /* 0x00000003000085a7 */ /* 0x000ea400080010ff */
[----:B--2---:R-:W-:Y:S05]  /*acb0*/  @!P0 BRA `(.L_x_194) ;  /* 0xfffffffc00f08947 */ /* 0x004fea000383ffff */
[----:B------:R-:W-:Y:S05]  /*acc0*/  BRA `(.L_x_195) ;  /* 0xffffff8400b07947 */ /* 0x000fea000383ffff */
.L_x_61:
[----:B-1----:R1:W2:Y:S02]  /*acd0*/  SYNCS.PHASECHK.TRANS64.TRYWAIT P0, [R0+URZ+0x1b0], R5 ;  /* 0x0001b005000075a7 */ /* 0x0022a400080011ff */
[----:B--2---:R-:W-:Y:S05]  /*ace0*/  @!P0 NANOSLEEP.SYNCS 0x989680 ;  /* 0x009896800000895d */ /* 0x004fea0003900000 */
[----:B------:R-:W2:Y:S02]  /*acf0*/  @!P0 SYNCS.PHASECHK.TRANS64 P0, [R0+URZ+0x1b0], R5 ;  /* 0x0001b005000085a7 */ /* 0x000ea400080010ff */
[----:B--2---:R-:W-:Y:S05]  /*ad00*/  @!P0 BRA `(.L_x_61) ;  /* 0xfffffffc00f08947 */ /* 0x004fea000383ffff */
[----:B------:R-:W-:Y:S05]  /*ad10*/  BRA `(.L_x_196) ;  /* 0xffffff8800147947 */ /* 0x000fea000383ffff */
.L_x_62:
[----:B------:R-:W-:-:S07]  /*ad20*/  MOV R0, UR4 ;  /* 0x0000000400007c02 */ /* 0x000fce0008000f00 */
.L_x_197:
[----:B-1----:R1:W2:Y:S02]  /*ad30*/  SYNCS.PHASECHK.TRANS64.TRYWAIT P0, [R0+URZ+0x160], R7 ;  /* 0x00016007000075a7 */ /* 0x0022a400080011ff */
[----:B--2---:R-:W-:Y:S05]  /*ad40*/  @!P0 NANOSLEEP.SYNCS 0x989680 ;  /* 0x009896800000895d */ /* 0x004fea0003900000 */
[----:B------:R-:W2:Y:S02]  /*ad50*/  @!P0 SYNCS.PHASECHK.TRANS64 P0, [R0+URZ+0x160], R7 ;  /* 0x00016007000085a7 */ /* 0x000ea400080010ff */
[----:B--2---:R-:W-:Y:S05]  /*ad60*/  @!P0 BRA `(.L_x_197) ;  /* 0xfffffffc00f08947 */ /* 0x004fea000383ffff */
[----:B------:R-:W-:Y:S05]  /*ad70*/  BRA `(.L_x_198) ;  /* 0xffffff8800247947 */ /* 0x000fea000383ffff */
.L_x_63:
[----:B-1----:R1:W2:Y:S02]  /*ad80*/  SYNCS.PHASECHK.TRANS64.TRYWAIT P1, [R0+URZ+0x150], R5 ;  /* 0x00015005000075a7 */ /* 0x0022a400080211ff */
[----:B--2---:R-:W-:Y:S05]  /*ad90*/  @!P1 NANOSLEEP.SYNCS 0x989680 ;  /* 0x009896800000995d */ /* 0x004fea0003900000 */
[----:B------:R-:W2:Y:S02]  /*ada0*/  @!P1 SYNCS.PHASECHK.TRANS64 P1, [R0+URZ+0x150], R5 ;  /* 0x00015005000095a7 */ /* 0x000ea400080210ff */
[----:B--2---:R-:W-:Y:S05]  /*adb0*/  @!P1 BRA `(.L_x_63) ;  /* 0xfffffffc00f09947 */ /* 0x004fea000383ffff */
[----:B------:R-:W-:Y:S05]  /*adc0*/  BRA `(.L_x_199) ;  /* 0xffffff8800547947 */ /* 0x000fea000383ffff */
.L_x_66:
[----:B------:R-:W-:-:S07]  /*add0*/  MOV R0, UR4 ;  /* 0x0000000400007c02 */ /* 0x000fce0008000f00 */
.L_x_200:
[----:B-1----:R1:W2:Y:S02]  /*ade0*/  SYNCS.PHASECHK.TRANS64.TRYWAIT P0, [R0+URZ+0x160], R3 ;  /* 0x00016003000075a7 */ /* 0x0022a400080011ff */
[----:B--2---:R-:W-:Y:S05]  /*adf0*/  @!P0 NANOSLEEP.SYNCS 0x989680 ;  /* 0x009896800000895d */ /* 0x004fea0003900000 */
[----:B------:R-:W2:Y:S02]  /*ae00*/  @!P0 SYNCS.PHASECHK.TRANS64 P0, [R0+URZ+0x160], R3 ;  /* 0x00016003000085a7 */ /* 0x000ea400080010ff */
[----:B--2---:R-:W-:Y:S05]  /*ae10*/  @!P0 BRA `(.L_x_200) ;  /* 0xfffffffc00f08947 */ /* 0x004fea000383ffff */
[----:B------:R-:W-:Y:S05]  /*ae20*/  BRA `(.L_x_65) ;  /* 0xffffff8800a87947 */ /* 0x000fea000383ffff */
.L_x_75:
[----:B-1----:R-:W-:-:S04]  /*ae30*/  MOV R5, UR5 ;  /* 0x0000000500057c02 */ /* 0x002fc80008000f00 */
[----:B------:R1:W2:Y:S03]  /*ae40*/  SYNCS.PHASECHK.TRANS64.TRYWAIT P0, [R5+URZ+0x8], R6 ;  /* 0x00000806050075a7 */ /* 0x0002a600080011ff */
[----:B--2---:R-:W-:Y:S05]  /*ae50*/  @!P0 NANOSLEEP.SYNCS 0x989680 ;  /* 0x009896800000895d */ /* 0x004fea0003900000 */
[----:B------:R-:W2:Y:S02]  /*ae60*/  @!P0 SYNCS.PHASECHK.TRANS64 P0, [R5+URZ+0x8], R6 ;  /* 0x00000806050085a7 */ /* 0x000ea400080010ff */
[----:B--2---:R-:W-:Y:S05]  /*ae70*/  @!P0 BRA `(.L_x_75) ;  /* 0xfffffffc00ec8947 */ /* 0x004fea000383ffff */
[----:B------:R-:W-:Y:S05]  /*ae80*/  BRA `(.L_x_74) ;  /* 0xffffff8c00607947 */ /* 0x000fea000383ffff */
.L_x_77:
[----:B------:R-:W-:Y:S01]  /*ae90*/  BSSY B0, `(.L_x_201) ;  /* 0x0000006000007945 */ /* 0x000fe20003800000 */
[----:B------:R-:W-:-:S07]  /*aea0*/  MOV R15, 0xffffffff ;  /* 0xffffffff000f7802 */ /* 0x000fce0000000f00 */
[----:B-1---5:R-:W-:Y:S05]  /*aeb0*/  WARPSYNC.COLLECTIVE R15, `(.L_x_202) ;  /* 0x000000000f0c7348 */ /* 0x022fea0003c00000 */
[----:B------:R-:W-:Y:S02]  /*aec0*/  ELECT P6, UR79, PT ;  /* 0x00000000004f782f */ /* 0x000fe400038c0000 */
[----:B------:R-:W-:Y:S01]  /*aed0*/  MOV R14, UR79 ;  /* 0x0000004f000e7c02 */ /* 0x000fe20008000f00 */
[----:B-1---5:R-:W-:Y:S10]  /*aee0*/  ENDCOLLECTIVE ;  /* 0x000000000000791b */ /* 0x022ff40003800000 */
.L_x_202:
[----:B------:R-:W-:Y:S05]  /*aef0*/  BSYNC B0 ;  /* 0x0000000000007941 */ /* 0x000fea0003800000 */
.L_x_201:
[----:B------:R-:W-:Y:S01]  /*af00*/  PLOP3.LUT P0, PT, P6, PT, PT, 0x80, 0x8 ;  /* 0x000000000008781c */ /* 0x000fe2000370f070 */
[----:B------:R-:W-:-:S12]  /*af10*/  BRA `(.L_x_203) ;  /* 0xffffff8c008c7947 */ /* 0x000fd8000383ffff */
.L_x_79:
[----:B-1----:R-:W-:-:S04]  /*af20*/  MOV R3, UR5 ;  /* 0x0000000500037c02 */ /* 0x002fc80008000f00 */
[----:B------:R1:W2:Y:S03]  /*af30*/  SYNCS.PHASECHK.TRANS64.TRYWAIT P0, [R3+URZ+0x8], R4 ;  /* 0x00000804030075a7 */ /* 0x0002a600080011ff */
[----:B--2---:R-:W-:Y:S05]  /*af40*/  @!P0 NANOSLEEP.SYNCS 0x989680 ;  /* 0x009896800000895d */ /* 0x004fea0003900000 */
[----:B------:R-:W2:Y:S02]  /*af50*/  @!P0 SYNCS.PHASECHK.TRANS64 P0, [R3+URZ+0x8], R4 ;  /* 0x00000804030085a7 */ /* 0x000ea400080010ff */
[----:B--2---:R-:W-:Y:S05]  /*af60*/  @!P0 BRA `(.L_x_79) ;  /* 0xfffffffc00ec8947 */ /* 0x004fea000383ffff */
[----:B------:R-:W-:Y:S05]  /*af70*/  BRA `(.L_x_78) ;  /* 0xffffff8c00907947 */ /* 0x000fea000383ffff */
.L_x_80:
[----:B-1----:R1:W2:Y:S02]  /*af80*/  SYNCS.PHASECHK.TRANS64.TRYWAIT P0, [R0+URZ+0x150], R5 ;  /* 0x00015005000075a7 */ /* 0x0022a400080011ff */
[----:B--2---:R-:W-:Y:S05]  /*af90*/  @!P0 NANOSLEEP.SYNCS 0x989680 ;  /* 0x009896800000895d */ /* 0x004fea0003900000 */
[----:B------:R-:W2:Y:S02]  /*afa0*/  @!P0 SYNCS.PHASECHK.TRANS64 P0, [R0+URZ+0x150], R5 ;  /* 0x00015005000085a7 */ /* 0x000ea400080010ff */
[----:B--2---:R-:W-:Y:S05]  /*afb0*/  @!P0 BRA `(.L_x_80) ;  /* 0xfffffffc00f08947 */ /* 0x004fea000383ffff */
[----:B------:R-:W-:Y:S05]  /*afc0*/  BRA `(.L_x_204) ;  /* 0xffffff90006c7947 */ /* 0x000fea000383ffff */
.L_x_82:
[----:B------:R-:W-:-:S07]  /*afd0*/  MOV R0, UR23 ;  /* 0x0000001700007c02 */ /* 0x000fce0008000f00 */
.L_x_205:
[----:B-1----:R1:W2:Y:S02]  /*afe0*/  SYNCS.PHASECHK.TRANS64.TRYWAIT P0, [R0+URZ+0x190], R5 ;  /* 0x00019005000075a7 */ /* 0x0022a400080011ff */
[----:B--2---:R-:W-:Y:S05]  /*aff0*/  @!P0 NANOSLEEP.SYNCS 0x989680 ;  /* 0x009896800000895d */ /* 0x004fea0003900000 */
[----:B------:R-:W2:Y:S02]  /*b000*/  @!P0 SYNCS.PHASECHK.TRANS64 P0, [R0+URZ+0x190], R5 ;  /* 0x00019005000085a7 */ /* 0x000ea400080010ff */
[----:B--2---:R-:W-:Y:S05]  /*b010*/  @!P0 BRA `(.L_x_205) ;  /* 0xfffffffc00f08947 */ /* 0x004fea000383ffff */
[----:B------:R-:W-:Y:S05]  /*b020*/  BRA `(.L_x_206) ;  /* 0xffffff9000b87947 */ /* 0x000fea000383ffff */
.L_x_85:
[----:B------:R-:W-:Y:S07]  /*b030*/  MOV R0, UR5 ;  /* 0x0000000500007c02 */ /* 0x000fee0008000f00 */
.L_x_207:
[----:B-1----:R1:W2:Y:S02]  /*b040*/  SYNCS.PHASECHK.TRANS64.TRYWAIT P0, [R0+URZ], R5 ;  /* 0x00000005000075a7 */ /* 0x0022a400080011ff */
[----:B--2---:R-:W-:Y:S05]  /*b050*/  @!P0 NANOSLEEP.SYNCS 0x989680 ;  /* 0x009896800000895d */ /* 0x004fea0003900000 */
[----:B------:R-:W2:Y:S02]  /*b060*/  @!P0 SYNCS.PHASECHK.TRANS64 P0, [R0+URZ], R5 ;  /* 0x00000005000085a7 */ /* 0x000ea400080010ff */
[----:B--2---:R-:W-:Y:S05]  /*b070*/  @!P0 BRA `(.L_x_207) ;  /* 0xfffffffc00f08947 */ /* 0x004fea000383ffff */
[----:B------:R-:W-:Y:S05]  /*b080*/  BRA `(.L_x_84) ;  /* 0xffffff9000cc7947 */ /* 0x000fea000383ffff */
.L_x_89:
[----:B-1----:R-:W-:-:S07]  /*b090*/  MOV R0, UR4 ;  /* 0x0000000400007c02 */ /* 0x002fce0008000f00 */
.L_x_208:
[----:B-1----:R1:W2:Y:S02]  /*b0a0*/  SYNCS.PHASECHK.TRANS64.TRYWAIT P0, [R0+URZ], R3 ;  /* 0x00000003000075a7 */ /* 0x0022a400080011ff */
[----:B--2---:R-:W-:Y:S05]  /*b0b0*/  @!P0 NANOSLEEP.SYNCS 0x989680 ;  /* 0x009896800000895d */ /* 0x004fea0003900000 */
[----:B------:R-:W2:Y:S02]  /*b0c0*/  @!P0 SYNCS.PHASECHK.TRANS64 P0, [R0+URZ], R3 ;  /* 0x00000003000085a7 */ /* 0x000ea400080010ff */
[----:B--2---:R-:W-:Y:S05]  /*b0d0*/  @!P0 BRA `(.L_x_208) ;  /* 0xfffffffc00f08947 */ /* 0x004fea000383ffff */
[----:B------:R-:W-:Y:S05]  /*b0e0*/  BRA `(.L_x_209) ;  /* 0xffffff9400987947 */ /* 0x000fea000383ffff */
.L_x_90:
[----:B------:R-:W-:-:S07]  /*b0f0*/  MOV R0, UR5 ;  /* 0x0000000500007c02 */ /* 0x000fce0008000f00 */
.L_x_210:
[----:B-1----:R1:W2:Y:S02]  /*b100*/  SYNCS.PHASECHK.TRANS64.TRYWAIT P0, [R0+URZ], R3 ;  /* 0x00000003000075a7 */ /* 0x0022a400080011ff */
[----:B--2---:R-:W-:Y:S05]  /*b110*/  @!P0 NANOSLEEP.SYNCS 0x989680 ;  /* 0x009896800000895d */ /* 0x004fea0003900000 */
[----:B------:R-:W2:Y:S02]  /*b120*/  @!P0 SYNCS.PHASECHK.TRANS64 P0, [R0+URZ], R3 ;  /* 0x00000003000085a7 */ /* 0x000ea400080010ff */
[----:B--2---:R-:W-:Y:S05]  /*b130*/  @!P0 BRA `(.L_x_210) ;  /* 0xfffffffc00f08947 */ /* 0x004fea000383ffff */
[----:B------:R-:W-:Y:S05]  /*b140*/  BRA `(.L_x_211) ;  /* 0xffffff9400a47947 */ /* 0x000fea000383ffff */
.L_x_91:
[----:B------:R-:W-:-:S07]  /*b150*/  MOV R0, UR5 ;  /* 0x0000000500007c02 */ /* 0x000fce0008000f00 */
.L_x_212:
[----:B-1----:R1:W2:Y:S02]  /*b160*/  SYNCS.PHASECHK.TRANS64.TRYWAIT P0, [R0+URZ], R3 ;  /* 0x00000003000075a7 */ /* 0x0022a400080011ff */
[----:B--2---:R-:W-:Y:S05]  /*b170*/  @!P0 NANOSLEEP.SYNCS 0x989680 ;  /* 0x009896800000895d */ /* 0x004fea0003900000 */
[----:B------:R-:W2:Y:S02]  /*b180*/  @!P0 SYNCS.PHASECHK.TRANS64 P0, [R0+URZ], R3 ;  /* 0x00000003000085a7 */ /* 0x000ea400080010ff */
[----:B--2---:R-:W-:Y:S05]  /*b190*/  @!P0 BRA `(.L_x_212) ;  /* 0xfffffffc00f08947 */ /* 0x004fea000383ffff */
[----:B------:R-:W-:Y:S05]  /*b1a0*/  BRA `(.L_x_213) ;  /* 0xffffff9400b07947 */ /* 0x000fea000383ffff */
.L_x_94:
[----:B------:R-:W-:-:S07]  /*b1b0*/  MOV R0, UR17 ;  /* 0x0000001100007c02 */ /* 0x000fce0008000f00 */
.L_x_214:
[----:B-1----:R1:W2:Y:S02]  /*b1c0*/  SYNCS.PHASECHK.TRANS64.TRYWAIT P1, [R0+URZ+0x1d0], R3 ;  /* 0x0001d003000075a7 */ /* 0x0022a400080211ff */
[----:B--2---:R-:W-:Y:S05]  /*b1d0*/  @!P1 NANOSLEEP.SYNCS 0x989680 ;  /* 0x009896800000995d */ /* 0x004fea0003900000 */
[----:B------:R-:W2:Y:S02]  /*b1e0*/  @!P1 SYNCS.PHASECHK.TRANS64 P1, [R0+URZ+0x1d0], R3 ;  /* 0x0001d003000095a7 */ /* 0x000ea400080210ff */
[----:B--2---:R-:W-:Y:S05]  /*b1f0*/  @!P1 BRA `(.L_x_214) ;  /* 0xfffffffc00f09947 */ /* 0x004fea000383ffff */
[----:B------:R-:W-:Y:S05]  /*b200*/  BRA `(.L_x_215) ;  /* 0xffffff9400fc7947 */ /* 0x000fea000383ffff */
.L_x_99:
[----:B--2---:R2:W3:Y:S02]  /*b210*/  SYNCS.PHASECHK.TRANS64.TRYWAIT P0, [R12+URZ+0x150], R9 ;  /* 0x000150090c0075a7 */ /* 0x0044e400080011ff */
[----:B---3--:R-:W-:Y:S05]  /*b220*/  @!P0 NANOSLEEP.SYNCS 0x989680 ;  /* 0x009896800000895d */ /* 0x008fea0003900000 */
[----:B------:R-:W3:Y:S02]  /*b230*/  @!P0 SYNCS.PHASECHK.TRANS64 P0, [R12+URZ+0x150], R9 ;  /* 0x000150090c0085a7 */ /* 0x000ee400080010ff */
[----:B---3--:R-:W-:Y:S05]  /*b240*/  @!P0 BRA `(.L_x_99) ;  /* 0xfffffffc00f08947 */ /* 0x008fea000383ffff */
[----:B------:R-:W-:Y:S05]  /*b250*/  BRA `(.L_x_216) ;  /* 0xffffff9c00347947 */ /* 0x000fea000383ffff */
.L_x_102:
[----:B------:R-:W-:Y:S07]  /*b260*/  MOV R0, UR21 ;  /* 0x0000001500007c02 */ /* 0x000fee0008000f00 */
.L_x_217:
[----:B--2---:R2:W3:Y:S02]  /*b270*/  SYNCS.PHASECHK.TRANS64.TRYWAIT P2, [R0+URZ+0x148], R11 ;  /* 0x0001480b000075a7 */ /* 0x0044e400080411ff */
[----:B---3--:R-:W-:Y:S05]  /*b280*/  @!P2 NANOSLEEP.SYNCS 0x989680 ;  /* 0x009896800000a95d */ /* 0x008fea0003900000 */
[----:B------:R-:W3:Y:S02]  /*b290*/  @!P2 SYNCS.PHASECHK.TRANS64 P2, [R0+URZ+0x148], R11 ;  /* 0x0001480b0000a5a7 */ /* 0x000ee400080410ff */
[----:B---3--:R-:W-:Y:S05]  /*b2a0*/  @!P2 BRA `(.L_x_217) ;  /* 0xfffffffc00f0a947 */ /* 0x008fea000383ffff */
[----:B------:R-:W-:Y:S05]  /*b2b0*/  BRA `(.L_x_101) ;  /* 0xffffffa0009c7947 */ /* 0x000fea000383ffff */
.L_x_105:
[----:B--2---:R-:W-:Y:S07]  /*b2c0*/  MOV R0, UR21 ;  /* 0x0000001500007c02 */ /* 0x004fee0008000f00 */
.L_x_218:
[----:B--2---:R2:W3:Y:S02]  /*b2d0*/  SYNCS.PHASECHK.TRANS64.TRYWAIT P0, [R0+URZ+0x120], R9 ;  /* 0x00012009000075a7 */ /* 0x0044e400080011ff */
[----:B---3--:R-:W-:Y:S05]  /*b2e0*/  @!P0 NANOSLEEP.SYNCS 0x989680 ;  /* 0x009896800000895d */ /* 0x008fea0003900000 */
[----:B------:R-:W3:Y:S02]  /*b2f0*/  @!P0 SYNCS.PHASECHK.TRANS64 P0, [R0+URZ+0x120], R9 ;  /* 0x00012009000085a7 */ /* 0x000ee400080010ff */
[----:B---3--:R-:W-:Y:S05]  /*b300*/  @!P0 BRA `(.L_x_218) ;  /* 0xfffffffc00f08947 */ /* 0x008fea000383ffff */
[----:B------:R-:W-:Y:S05]  /*b310*/  BRA `(.L_x_219) ;  /* 0xffffffa000f87947 */ /* 0x000fea000383ffff */
.L_x_106:
[----:B------:R-:W-:Y:S07]  /*b320*/  MOV R0, UR21 ;  /* 0x0000001500007c02 */ /* 0x000fee0008000f00 */
.L_x_220:
[----:B--2---:R2:W3:Y:S02]  /*b330*/  SYNCS.PHASECHK.TRANS64.TRYWAIT P0, [R0+URZ+0x128], R9 ;  /* 0x00012809000075a7 */ /* 0x0044e400080011ff */
[----:B---3--:R-:W-:Y:S05]  /*b340*/  @!P0 NANOSLEEP.SYNCS 0x989680 ;  /* 0x009896800000895d */ /* 0x008fea0003900000 */
[----:B------:R-:W3:Y:S02]  /*b350*/  @!P0 SYNCS.PHASECHK.TRANS64 P0, [R0+URZ+0x128], R9 ;  /* 0x00012809000085a7 */ /* 0x000ee400080010ff */
[----:B---3--:R-:W-:Y:S05]  /*b360*/  @!P0 BRA `(.L_x_220) ;  /* 0xfffffffc00f08947 */ /* 0x008fea000383ffff */
[----:B------:R-:W-:Y:S05]  /*b370*/  BRA `(.L_x_221) ;  /* 0xffffffa400507947 */ /* 0x000fea000383ffff */
.L_x_107:
[----:B------:R-:W-:Y:S07]  /*b380*/  MOV R0, UR21 ;  /* 0x0000001500007c02 */ /* 0x000fee0008000f00 */
.L_x_222:
[----:B--2---:R2:W3:Y:S02]  /*b390*/  SYNCS.PHASECHK.TRANS64.TRYWAIT P0, [R0+URZ+0x130], R9 ;  /* 0x00013009000075a7 */ /* 0x0044e400080011ff */
[----:B---3--:R-:W-:Y:S05]  /*b3a0*/  @!P0 NANOSLEEP.SYNCS 0x989680 ;  /* 0x009896800000895d */ /* 0x008fea0003900000 */
[----:B------:R-:W3:Y:S02]  /*b3b0*/  @!P0 SYNCS.PHASECHK.TRANS64 P0, [R0+URZ+0x130], R9 ;  /* 0x00013009000085a7 */ /* 0x000ee400080010ff */
[----:B---3--:R-:W-:Y:S05]  /*b3c0*/  @!P0 BRA `(.L_x_222) ;  /* 0xfffffffc00f08947 */ /* 0x008fea000383ffff */
[----:B------:R-:W-:Y:S05]  /*b3d0*/  BRA `(.L_x_223) ;  /* 0xffffffa400ac7947 */ /* 0x000fea000383ffff */
.L_x_108:
[----:B------:R-:W-:Y:S07]  /*b3e0*/  MOV R0, UR21 ;  /* 0x0000001500007c02 */ /* 0x000fee0008000f00 */
.L_x_224:
[----:B--2---:R2:W3:Y:S02]  /*b3f0*/  SYNCS.PHASECHK.TRANS64.TRYWAIT P0, [R0+URZ+0x138], R9 ;  /* 0x00013809000075a7 */ /* 0x0044e400080011ff */
[----:B---3--:R-:W-:Y:S05]  /*b400*/  @!P0 NANOSLEEP.SYNCS 0x989680 ;  /* 0x009896800000895d */ /* 0x008fea0003900000 */
[----:B------:R-:W3:Y:S02]  /*b410*/  @!P0 SYNCS.PHASECHK.TRANS64 P0, [R0+URZ+0x138], R9 ;  /* 0x00013809000085a7 */ /* 0x000ee400080010ff */
[----:B---3--:R-:W-:Y:S05]  /*b420*/  @!P0 BRA `(.L_x_224) ;  /* 0xfffffffc00f08947 */ /* 0x008fea000383ffff */
[----:B------:R-:W-:Y:S05]  /*b430*/  BRA `(.L_x_225) ;  /* 0xffffffa800087947 */ /* 0x000fea000383ffff */
.L_x_110:
[----:B------:R-:W-:-:S07]  /*b440*/  MOV R0, UR21 ;  /* 0x0000001500007c02 */ /* 0x000fce0008000f00 */
.L_x_226:
[----:B--2---:R2:W4:Y:S02]  /*b450*/  SYNCS.PHASECHK.TRANS64.TRYWAIT P0, [R0+URZ+0x120], R3 ;  /* 0x00012003000075a7 */ /* 0x00452400080011ff */
[----:B----4-:R-:W-:Y:S05]  /*b460*/  @!P0 NANOSLEEP.SYNCS 0x989680 ;  /* 0x009896800000895d */ /* 0x010fea0003900000 */
[----:B------:R-:W4:Y:S02]  /*b470*/  @!P0 SYNCS.PHASECHK.TRANS64 P0, [R0+URZ+0x120], R3 ;  /* 0x00012003000085a7 */ /* 0x000f2400080010ff */
[----:B----4-:R-:W-:Y:S05]  /*b480*/  @!P0 BRA `(.L_x_226) ;  /* 0xfffffffc00f08947 */ /* 0x010fea000383ffff */
[----:B------:R-:W-:Y:S05]  /*b490*/  BRA `(.L_x_227) ;  /* 0xffffffa800987947 */ /* 0x000fea000383ffff */
.L_x_111:
[----:B--2---:R-:W-:-:S07]  /*b4a0*/  MOV R0, UR21 ;  /* 0x0000001500007c02 */ /* 0x004fce0008000f00 */
.L_x_228:
[----:B--2---:R2:W4:Y:S02]  /*b4b0*/  SYNCS.PHASECHK.TRANS64.TRYWAIT P0, [R0+URZ+0x128], R3 ;  /* 0x00012803000075a7 */ /* 0x00452400080011ff */
[----:B----4-:R-:W-:Y:S05]  /*b4c0*/  @!P0 NANOSLEEP.SYNCS 0x989680 ;  /* 0x009896800000895d */ /* 0x010fea0003900000 */
[----:B------:R-:W4:Y:S02]  /*b4d0*/  @!P0 SYNCS.PHASECHK.TRANS64 P0, [R0+URZ+0x128], R3 ;  /* 0x00012803000085a7 */ /* 0x000f2400080010ff */
[----:B----4-:R-:W-:Y:S05]  /*b4e0*/  @!P0 BRA `(.L_x_228) ;  /* 0xfffffffc00f08947 */ /* 0x010fea000383ffff */
[----:B------:R-:W-:Y:S05]  /*b4f0*/  BRA `(.L_x_229) ;  /* 0xffffffa800887947 */ /* 0x000fea000383ffff */
.L_x_112:
[----:B--2---:R-:W-:-:S07]  /*b500*/  MOV R0, UR21 ;  /* 0x0000001500007c02 */ /* 0x004fce0008000f00 */
.L_x_230:
[----:B--2---:R2:W4:Y:S02]  /*b510*/  SYNCS.PHASECHK.TRANS64.TRYWAIT P0, [R0+URZ+0x130], R3 ;  /* 0x00013003000075a7 */ /* 0x00452400080011ff */
[----:B----4-:R-:W-:Y:S05]  /*b520*/  @!P0 NANOSLEEP.SYNCS 0x989680 ;  /* 0x009896800000895d */ /* 0x010fea0003900000 */
[----:B------:R-:W4:Y:S02]  /*b530*/  @!P0 SYNCS.PHASECHK.TRANS64 P0, [R0+URZ+0x130], R3 ;  /* 0x00013003000085a7 */ /* 0x000f2400080010ff */
[----:B----4-:R-:W-:Y:S05]  /*b540*/  @!P0 BRA `(.L_x_230) ;  /* 0xfffffffc00f08947 */ /* 0x010fea000383ffff */
[----:B------:R-:W-:Y:S05]  /*b550*/  BRA `(.L_x_231) ;  /* 0xffffffa800787947 */ /* 0x000fea000383ffff */
.L_x_114:
[----:B-1----:R1:W2:Y:S02]  /*b560*/  SYNCS.PHASECHK.TRANS64.TRYWAIT P0, [R3+URZ+0x150], R0 ;  /* 0x00015000030075a7 */ /* 0x0022a400080011ff */
[----:B--2---:R-:W-:Y:S05]  /*b570*/  @!P0 NANOSLEEP.SYNCS 0x989680 ;  /* 0x009896800000895d */ /* 0x004fea0003900000 */
[----:B------:R-:W2:Y:S02]  /*b580*/  @!P0 SYNCS.PHASECHK.TRANS64 P0, [R3+URZ+0x150], R0 ;  /* 0x00015000030085a7 */ /* 0x000ea400080010ff */
[----:B--2---:R-:W-:Y:S05]  /*b590*/  @!P0 BRA `(.L_x_114) ;  /* 0xfffffffc00f08947 */ /* 0x004fea000383ffff */
[----:B------:R-:W-:Y:S05]  /*b5a0*/  BRA `(.L_x_232) ;  /* 0xffffffac004c7947 */ /* 0x000fea000383ffff */
.L_x_125:
[----:B-1----:R-:W-:Y:S04]  /*b5b0*/  MOV R0, UR43 ;  /* 0x0000002b00007c02 */ /* 0x002fe80008000f00 */
[----:B------:R1:W2:Y:S03]  /*b5c0*/  SYNCS.PHASECHK.TRANS64.TRYWAIT P1, [R0+URZ+0x100], R5 ;  /* 0x00010005000075a7 */ /* 0x0002a600080211ff */
[----:B--2---:R-:W-:Y:S05]  /*b5d0*/  @!P1 NANOSLEEP.SYNCS 0x989680 ;  /* 0x009896800000995d */ /* 0x004fea0003900000 */
[----:B------:R-:W2:Y:S02]  /*b5e0*/  @!P1 SYNCS.PHASECHK.TRANS64 P1, [R0+URZ+0x100], R5 ;  /* 0x00010005000095a7 */ /* 0x000ea400080210ff */
[----:B--2---:R-:W-:Y:S05]  /*b5f0*/  @!P1 BRA `(.L_x_125) ;  /* 0xfffffffc00ec9947 */ /* 0x004fea000383ffff */
[----:B------:R-:W-:Y:S05]  /*b600*/  BRA `(.L_x_124) ;  /* 0xffffffb800b07947 */ /* 0x000fea000383ffff */
.L_x_127:
[----:B-1----:R1:W4:Y:S02]  /*b610*/  SYNCS.PHASECHK.TRANS64.TRYWAIT P0, [R98+URZ+0x170], R3 ;  /* 0x00017003620075a7 */ /* 0x00232400080011ff */
[----:B----4-:R-:W-:Y:S05]  /*b620*/  @!P0 NANOSLEEP.SYNCS 0x989680 ;  /* 0x009896800000895d */ /* 0x010fea0003900000 */
[----:B------:R-:W4:Y:S02]  /*b630*/  @!P0 SYNCS.PHASECHK.TRANS64 P0, [R98+URZ+0x170], R3 ;  /* 0x00017003620085a7 */ /* 0x000f2400080010ff */
[----:B----4-:R-:W-:Y:S05]  /*b640*/  @!P0 BRA `(.L_x_127) ;  /* 0xfffffffc00f08947 */ /* 0x010fea000383ffff */
[----:B------:R-:W-:Y:S05]  /*b650*/  BRA `(.L_x_126) ;  /* 0xffffffb800d87947 */ /* 0x000fea000383ffff */
.L_x_136:
[----:B---3--:R3:W4:Y:S02]  /*b660*/  SYNCS.PHASECHK.TRANS64.TRYWAIT P0, [R3+URZ+0x100], R0 ;  /* 0x00010000030075a7 */ /* 0x00872400080011ff */
[----:B----4-:R-:W-:Y:S05]  /*b670*/  @!P0 NANOSLEEP.SYNCS 0x989680 ;  /* 0x009896800000895d */ /* 0x010fea0003900000 */
[----:B------:R-:W4:Y:S02]  /*b680*/  @!P0 SYNCS.PHASECHK.TRANS64 P0, [R3+URZ+0x100], R0 ;  /* 0x00010000030085a7 */ /* 0x000f2400080010ff */
[----:B----4-:R-:W-:Y:S05]  /*b690*/  @!P0 BRA `(.L_x_136) ;  /* 0xfffffffc00f08947 */ /* 0x010fea000383ffff */
[----:B------:R-:W-:Y:S05]  /*b6a0*/  BRA `(.L_x_135) ;  /* 0xffffffc400c87947 */ /* 0x000fea000383ffff */
.L_x_144:
[----:B-1----:R1:W3:Y:S02]  /*b6b0*/  SYNCS.PHASECHK.TRANS64.TRYWAIT P0, [R62+URZ+0x100], R5 ;  /* 0x000100053e0075a7 */ /* 0x0022e400080011ff */
[----:B---3--:R-:W-:Y:S05]  /*b6c0*/  @!P0 NANOSLEEP.SYNCS 0x989680 ;  /* 0x009896800000895d */ /* 0x008fea0003900000 */
[----:B------:R-:W3:Y:S02]  /*b6d0*/  @!P0 SYNCS.PHASECHK.TRANS64 P0, [R62+URZ+0x100], R5 ;  /* 0x000100053e0085a7 */ /* 0x000ee400080010ff */
[----:B---3--:R-:W-:Y:S05]  /*b6e0*/  @!P0 BRA `(.L_x_144) ;  /* 0xfffffffc00f08947 */ /* 0x008fea000383ffff */
[----:B------:R-:W-:Y:S05]  /*b6f0*/  BRA `(.L_x_143) ;  /* 0xffffffd000e07947 */ /* 0x000fea000383ffff */
.L_x_152:
[----:B-1----:R1:W4:Y:S02]  /*b700*/  SYNCS.PHASECHK.TRANS64.TRYWAIT P0, [R61+URZ+0x100], R4 ;  /* 0x000100043d0075a7 */ /* 0x00232400080011ff */
[----:B----4-:R-:W-:Y:S05]  /*b710*/  @!P0 NANOSLEEP.SYNCS 0x989680 ;  /* 0x009896800000895d */ /* 0x010fea0003900000 */
[----:B------:R-:W4:Y:S02]  /*b720*/  @!P0 SYNCS.PHASECHK.TRANS64 P0, [R61+URZ+0x100], R4 ;  /* 0x000100043d0085a7 */ /* 0x000f2400080010ff */
[----:B----4-:R-:W-:Y:S05]  /*b730*/  @!P0 BRA `(.L_x_152) ;  /* 0xfffffffc00f08947 */ /* 0x010fea000383ffff */
[----:B------:R-:W-:Y:S05]  /*b740*/  BRA `(.L_x_151) ;  /* 0xffffffdc00f47947 */ /* 0x000fea000383ffff */
        .weak           $__internal_0_$__cuda_sm10x_tcgen05_guardrail_trap_col_being_dealloced_not_returned_by_alloc
        .type           $__internal_0_$__cuda_sm10x_tcgen05_guardrail_trap_col_being_dealloced_not_returned_by_alloc,@function
        .size           $__internal_0_$__cuda_sm10x_tcgen05_guardrail_trap_col_being_dealloced_not_returned_by_alloc,($__internal_1_$__cuda_sm10x_tcgen05_guardrail_trap_phase_invalid_during_alloc - $__internal_0_$__cuda_sm10x_tcgen05_guardrail_trap_col_being_dealloced_not_returned_by_alloc)
$__internal_0_$__cuda_sm10x_tcgen05_guardrail_trap_col_being_dealloced_not_returned_by_alloc:
[----:B------:R-:W-:Y:S05]  /*b750*/  BPT.TRAP 0x1 ;  /* 0x000000040000795c */ /* 0x000fea0000300000 */
[----:B------:R-:W-:-:S04]  /*b760*/  HFMA2 R3, -RZ, RZ, 0, 0 ;  /* 0x00000000ff037431 */ /* 0x000fc800000001ff */
[----:B------:R-:W-:Y:S05]  /*b770*/  RET.REL.NODEC R2 `(_ZN7cutlass13device_kernelINS_4gemm6kernel13GemmUniversalIN4cute5tupleIJiiiiEEENS1_10collective13CollectiveMmaINS1_35MainloopSm100TmaUmmaWarpSpecializedILi16ELi2ELi4ENS5_IJNS4_1CILi2EEESB_NSA_ILi1EEEEEEEENS5_IJNSA_ILi128EEENSA_ILi256EEENSA_ILi32EEEEEENS_6half_tENS5_IJlSC_lEEESJ_SK_NS4_8TiledMMAINS4_8MMA_AtomIJNS4_26SM100_MMA_F16BF16_2x1SM_SSISJ_SJ_fLi128ELi256ELNS4_4UMMA5MajorE0ELSP_0ELNSO_7ScaleInE0ELSQ_0EEEEEENS4_6LayoutINS5_IJSC_SC_SC_EEENS5_IJNSA_ILi0EEESV_SV_EEEEENS5_IJNS4_10UnderscoreESY_SY_EEEEENS4_28SM100_TMA_2SM_LOAD_MULTICASTENS4_14ComposedLayoutINS4_7SwizzleILi2ELi4ELi3EEENS4_18smem_ptr_flag_bitsILi16EEENST_INS5_IJNSA_ILi8EEESH_EEENS5_IJSH_SC_EEEEEEEvNS4_8identityENS4_18SM100_TMA_2SM_LOADES1B_vS1C_EENS_8epilogue10collective18CollectiveEpilogueINS1F_23Sm100TmaWarpSpecializedILi4ELi2ELi32ELb1ELb0EEEJNS5_IJNSA_ILi64EEESG_SH_EEENS5_IJNST_IS1K_SC_EENST_INS5_IJSH_SB_EEENS5_IJSC_SF_EEEEEEEESJ_SK_SJ_SK_NS1F_6fusion15FusionCallbacksIS1J_NS1R_17LinearCombinationISJ_fSJ_fLNS_15FloatRoundStyleE2EEES1L_S1Q_JEEENS4_5SM1004TMEM4LOAD26SM100_TMEM_LOAD_32dp32b32xENS4_13SM90_TMA_LOADES1B_NS4_39AutoVectorizingCopyWithAssumedAlignmentILi128EEENS4_14SM90_TMA_STOREES1B_S23_S23_EEEvvEEEEvNT_6ParamsE) ;  /* 0xffffff4802207950 */ /* 0x000fea0003c3ffff */
        .weak           $__internal_1_$__cuda_sm10x_tcgen05_guardrail_trap_phase_invalid_during_alloc
        .type           $__internal_1_$__cuda_sm10x_tcgen05_guardrail_trap_phase_invalid_during_alloc,@function
        .size           $__internal_1_$__cuda_sm10x_tcgen05_guardrail_trap_phase_invalid_during_alloc,($__internal_2_$__cuda_sm10x_tcgen05_guardrail_trap_unallocated_columns_being_dealloced - $__internal_1_$__cuda_sm10x_tcgen05_guardrail_trap_phase_invalid_during_alloc)
$__internal_1_$__cuda_sm10x_tcgen05_guardrail_trap_phase_invalid_during_alloc:
[----:B------:R-:W-:Y:S05]  /*b780*/  BPT.TRAP 0x1 ;  /* 0x000000040000795c */ /* 0x000fea0000300000 */
[----:B------:R-:W-:-:S04]  /*b790*/  MOV R5, 0x0 ;  /* 0x0000000000057802 */ /* 0x000fc80000000f00 */
[----:B------:R-:W-:Y:S05]  /*b7a0*/  RET.REL.NODEC R4 `(_ZN7cutlass13device_kernelINS_4gemm6kernel13GemmUniversalIN4cute5tupleIJiiiiEEENS1_10collective13CollectiveMmaINS1_35MainloopSm100TmaUmmaWarpSpecializedILi16ELi2ELi4ENS5_IJNS4_1CILi2EEESB_NSA_ILi1EEEEEEEENS5_IJNSA_ILi128EEENSA_ILi256EEENSA_ILi32EEEEEENS_6half_tENS5_IJlSC_lEEESJ_SK_NS4_8TiledMMAINS4_8MMA_AtomIJNS4_26SM100_MMA_F16BF16_2x1SM_SSISJ_SJ_fLi128ELi256ELNS4_4UMMA5MajorE0ELSP_0ELNSO_7ScaleInE0ELSQ_0EEEEEENS4_6LayoutINS5_IJSC_SC_SC_EEENS5_IJNSA_ILi0EEESV_SV_EEEEENS5_IJNS4_10UnderscoreESY_SY_EEEEENS4_28SM100_TMA_2SM_LOAD_MULTICASTENS4_14ComposedLayoutINS4_7SwizzleILi2ELi4ELi3EEENS4_18smem_ptr_flag_bitsILi16EEENST_INS5_IJNSA_ILi8EEESH_EEENS5_IJSH_SC_EEEEEEEvNS4_8identityENS4_18SM100_TMA_2SM_LOADES1B_vS1C_EENS_8epilogue10collective18CollectiveEpilogueINS1F_23Sm100TmaWarpSpecializedILi4ELi2ELi32ELb1ELb0EEEJNS5_IJNSA_ILi64EEESG_SH_EEENS5_IJNST_IS1K_SC_EENST_INS5_IJSH_SB_EEENS5_IJSC_SF_EEEEEEEESJ_SK_SJ_SK_NS1F_6fusion15FusionCallbacksIS1J_NS1R_17LinearCombinationISJ_fSJ_fLNS_15FloatRoundStyleE2EEES1L_S1Q_JEEENS4_5SM1004TMEM4LOAD26SM100_TMEM_LOAD_32dp32b32xENS4_13SM90_TMA_LOADES1B_NS4_39AutoVectorizingCopyWithAssumedAlignmentILi128EEENS4_14SM90_TMA_STOREES1B_S23_S23_EEEvvEEEEvNT_6ParamsE) ;  /* 0xffffff4804147950 */ /* 0x000fea0003c3ffff */
        .weak           $__internal_2_$__cuda_sm10x_tcgen05_guardrail_trap_unallocated_columns_being_dealloced
        .type           $__internal_2_$__cuda_sm10x_tcgen05_guardrail_trap_unallocated_columns_being_dealloced,@function
        .size           $__internal_2_$__cuda_sm10x_tcgen05_guardrail_trap_unallocated_columns_being_dealloced,(.L_x_234 - $__internal_2_$__cuda_sm10x_tcgen05_guardrail_trap_unallocated_columns_being_dealloced)
$__internal_2_$__cuda_sm10x_tcgen05_guardrail_trap_unallocated_columns_being_dealloced:
[----:B------:R-:W-:Y:S05]  /*b7b0*/  BPT.TRAP 0x1 ;  /* 0x000000040000795c */ /* 0x000fea0000300000 */
[----:B------:R-:W-:-:S04]  /*b7c0*/  HFMA2 R3, -RZ, RZ, 0, 0 ;  /* 0x00000000ff037431 */ /* 0x000fc800000001ff */
[----:B------:R-:W-:Y:S05]  /*b7d0*/  RET.REL.NODEC R2 `(_ZN7cutlass13device_kernelINS_4gemm6kernel13GemmUniversalIN4cute5tupleIJiiiiEEENS1_10collective13CollectiveMmaINS1_35MainloopSm100TmaUmmaWarpSpecializedILi16ELi2ELi4ENS5_IJNS4_1CILi2EEESB_NSA_ILi1EEEEEEEENS5_IJNSA_ILi128EEENSA_ILi256EEENSA_ILi32EEEEEENS_6half_tENS5_IJlSC_lEEESJ_SK_NS4_8TiledMMAINS4_8MMA_AtomIJNS4_26SM100_MMA_F16BF16_2x1SM_SSISJ_SJ_fLi128ELi256ELNS4_4UMMA5MajorE0ELSP_0ELNSO_7ScaleInE0ELSQ_0EEEEEENS4_6LayoutINS5_IJSC_SC_SC_EEENS5_IJNSA_ILi0EEESV_SV_EEEEENS5_IJNS4_10UnderscoreESY_SY_EEEEENS4_28SM100_TMA_2SM_LOAD_MULTICASTENS4_14ComposedLayoutINS4_7SwizzleILi2ELi4ELi3EEENS4_18smem_ptr_flag_bitsILi16EEENST_INS5_IJNSA_ILi8EEESH_EEENS5_IJSH_SC_EEEEEEEvNS4_8identityENS4_18SM100_TMA_2SM_LOADES1B_vS1C_EENS_8epilogue10collective18CollectiveEpilogueINS1F_23Sm100TmaWarpSpecializedILi4ELi2ELi32ELb1ELb0EEEJNS5_IJNSA_ILi64EEESG_SH_EEENS5_IJNST_IS1K_SC_EENST_INS5_IJSH_SB_EEENS5_IJSC_SF_EEEEEEEESJ_SK_SJ_SK_NS1F_6fusion15FusionCallbacksIS1J_NS1R_17LinearCombinationISJ_fSJ_fLNS_15FloatRoundStyleE2EEES1L_S1Q_JEEENS4_5SM1004TMEM4LOAD26SM100_TMEM_LOAD_32dp32b32xENS4_13SM90_TMA_LOADES1B_NS4_39AutoVectorizingCopyWithAssumedAlignmentILi128EEENS4_14SM90_TMA_STOREES1B_S23_S23_EEEvvEEEEvNT_6ParamsE) ;  /* 0xffffff4802087950 */ /* 0x000fea0003c3ffff */
.L_x_233:
[----:B------:R-:W-:-:S00]  /*b7e0*/  BRA `(.L_x_233) ;  /* 0xfffffffc00fc7947 */ /* 0x000fc0000383ffff */
[----:B------:R-:W-:-:S00]  /*b7f0*/  NOP ;  /* 0x0000000000007918 */ /* 0x000fc00000000000 */
        /* <DEDUP_REMOVED lines=8> */
.L_x_234:


//--------------------- .nv.global.init           --------------------------
	.section	.nv.global.init,"aw",@progbits
.nv.global.init:
	.type		$str$27,@object
	.size		$str$27,($str$28 - $str$27)
$str$27:
        /*0000*/ 	.byte	0x28, 0x61, 0x64, 0x64, 0x72, 0x65, 0x73, 0x73, 0x20, 0x26, 0x20, 0x6d, 0x61, 0x73, 0x6b, 0x29
        /*0010*/ 	.byte	0x20, 0x3d, 0x3d, 0x20, 0x30, 0x00
	.type		$str$28,@object
	.size		$str$28,($str$26 - $str$28)
$str$28:
        /*0016*/ 	.byte	0x2f, 0x74, 0x6d, 0x70, 0x2f, 0x63, 0x75, 0x74, 0x6c, 0x61, 0x73, 0x73, 0x5f, 0x73, 0x77, 0x65
        /*0026*/ 	.byte	0x65, 0x70, 0x5f, 0x73, 0x72, 0x63, 0x2f, 0x69, 0x6e, 0x63, 0x6c, 0x75, 0x64, 0x65, 0x2f, 0x63
        /*0036*/ 	.byte	0x75, 0x74, 0x65, 0x2f, 0x70, 0x6f, 0x69, 0x6e, 0x74, 0x65, 0x72, 0x5f, 0x66, 0x6c, 0x61, 0x67
        /*0046*/ 	.byte	0x67, 0x65, 0x64, 0x2e, 0x68, 0x70, 0x70, 0x00
	.type		$str$26,@object
	.size		$str$26,($str$25 - $str$26)
$str$26:
        /*004e*/ 	.byte	0x2f, 0x74, 0x6d, 0x70, 0x2f, 0x63, 0x75, 0x74, 0x6c, 0x61, 0x73, 0x73, 0x5f, 0x73, 0x77, 0x65
        /*005e*/ 	.byte	0x65, 0x70, 0x5f, 0x73, 0x72, 0x63, 0x2f, 0x69, 0x6e, 0x63, 0x6c, 0x75, 0x64, 0x65, 0x2f, 0x63
        /*006e*/ 	.byte	0x75, 0x74, 0x65, 0x2f, 0x61, 0x74, 0x6f, 0x6d, 0x2f, 0x63, 0x6f, 0x70, 0x79, 0x5f, 0x74, 0x72
        /*007e*/ 	.byte	0x61, 0x69, 0x74, 0x73, 0x5f, 0x73, 0x6d, 0x31, 0x30, 0x30, 0x2e, 0x68, 0x70, 0x70, 0x00
	.type		$str$25,@object
	.size		$str$25,(__unnamed_1 - $str$25)
$str$25:
        /*008d*/ 	.byte	0x28, 0x28, 0x75, 0x69, 0x6e, 0x74, 0x33, 0x32, 0x5f, 0x74, 0x28, 0x74, 0x68, 0x72, 0x65, 0x61
        /*009d*/ 	.byte	0x64, 0x49, 0x64, 0x78, 0x2e, 0x78, 0x29, 0x20, 0x2f, 0x20, 0x33, 0x32, 0x29, 0x20, 0x25, 0x20
        /*00ad*/ 	.byte	0x34, 0x29, 0x20, 0x3d, 0x3d, 0x20, 0x28, 0x28, 0x28, 0x74, 0x6d, 0x65, 0x6d, 0x5f, 0x61, 0x64
        /*00bd*/ 	.byte	0x64, 0x72, 0x20, 0x3e, 0x3e, 0x20, 0x31, 0x36, 0x29, 0x20, 0x2f, 0x20, 0x33, 0x32, 0x29, 0x20
        /*00cd*/ 	.byte	0x25, 0x20, 0x34, 0x29, 0x00
	.type		__unnamed_1,@object
	.size		__unnamed_1,(__unnamed_2 - __unnamed_1)
__unnamed_1:
        /*00d2*/ 	.byte	0x61, 0x75, 0x74, 0x6f, 0x20, 0x63, 0x75, 0x74, 0x65, 0x3a, 0x3a, 0x61, 0x73, 0x5f, 0x70, 0x6f
        /* <DEDUP_REMOVED lines=24> */
        /*0262*/ 	.byte	0x39, 0x36, 0x3e, 0x3e, 0x3e, 0x3e, 0x5d, 0x00
	.type		__unnamed_2,@object
	.size		__unnamed_2,(.L_2 - __unnamed_2)
__unnamed_2:
        /* <DEDUP_REMOVED lines=42> */
        /*050a*/ 	.byte	0x3e, 0x3e, 0x5d, 0x00
.L_2:


//--------------------- .nv.shared._ZN7cutlass13device_kernelINS_4gemm6kernel13GemmUniversalIN4cute5tupleIJiiiiEEENS1_10collective13CollectiveMmaINS1_35MainloopSm100TmaUmmaWarpSpecializedILi16ELi2ELi4ENS5_IJNS4_1CILi2EEESB_NSA_ILi1EEEEEEEENS5_IJNSA_ILi128EEENSA_ILi256EEENSA_ILi32EEEEEENS_6half_tENS5_IJlSC_lEEESJ_SK_NS4_8TiledMMAINS4_8MMA_AtomIJNS4_26SM100_MMA_F16BF16_2x1SM_SSISJ_SJ_fLi128ELi256ELNS4_4UMMA5MajorE0ELSP_0ELNSO_7ScaleInE0ELSQ_0EEEEEENS4_6LayoutINS5_IJSC_SC_SC_EEENS5_IJNSA_ILi0EEESV_SV_EEEEENS5_IJNS4_10UnderscoreESY_SY_EEEEENS4_28SM100_TMA_2SM_LOAD_MULTICASTENS4_14ComposedLayoutINS4_7SwizzleILi2ELi4ELi3EEENS4_18smem_ptr_flag_bitsILi16EEENST_INS5_IJNSA_ILi8EEESH_EEENS5_IJSH_SC_EEEEEEEvNS4_8identityENS4_18SM100_TMA_2SM_LOADES1B_vS1C_EENS_8epilogue10collective18CollectiveEpilogueINS1F_23Sm100TmaWarpSpecializedILi4ELi2ELi32ELb1ELb0EEEJNS5_IJNSA_ILi64EEESG_SH_EEENS5_IJNST_IS1K_SC_EENST_INS5_IJSH_SB_EEENS5_IJSC_SF_EEEEEEEESJ_SK_SJ_SK_NS1F_6fusion15FusionCallbacksIS1J_NS1R_17LinearCombinationISJ_fSJ_fLNS_15FloatRoundStyleE2EEES1L_S1Q_JEEENS4_5SM1004TMEM4LOAD26SM100_TMEM_LOAD_32dp32b32xENS4_13SM90_TMA_LOADES1B_NS4_39AutoVectorizingCopyWithAssumedAlignmentILi128EEENS4_14SM90_TMA_STOREES1B_S23_S23_EEEvvEEEEvNT_6ParamsE --------------------------
	.section	.nv.shared._ZN7cutlass13device_kernelINS_4gemm6kernel13GemmUniversalIN4cute5tupleIJiiiiEEENS1_10collective13CollectiveMmaINS1_35MainloopSm100TmaUmmaWarpSpecializedILi16ELi2ELi4ENS5_IJNS4_1CILi2EEESB_NSA_ILi1EEEEEEEENS5_IJNSA_ILi128EEENSA_ILi256EEENSA_ILi32EEEEEENS_6half_tENS5_IJlSC_lEEESJ_SK_NS4_8TiledMMAINS4_8MMA_AtomIJNS4_26SM100_MMA_F16BF16_2x1SM_SSISJ_SJ_fLi128ELi256ELNS4_4UMMA5MajorE0ELSP_0ELNSO_7ScaleInE0ELSQ_0EEEEEENS4_6LayoutINS5_IJSC_SC_SC_EEENS5_IJNSA_ILi0EEESV_SV_EEEEENS5_IJNS4_10UnderscoreESY_SY_EEEEENS4_28SM100_TMA_2SM_LOAD_MULTICASTENS4_14ComposedLayoutINS4_7SwizzleILi2ELi4ELi3EEENS4_18smem_ptr_flag_bitsILi16EEENST_INS5_IJNSA_ILi8EEESH_EEENS5_IJSH_SC_EEEEEEEvNS4_8identityENS4_18SM100_TMA_2SM_LOADES1B_vS1C_EENS_8epilogue10collective18CollectiveEpilogueINS1F_23Sm100TmaWarpSpecializedILi4ELi2ELi32ELb1ELb0EEEJNS5_IJNSA_ILi64EEESG_SH_EEENS5_IJNST_IS1K_SC_EENST_INS5_IJSH_SB_EEENS5_IJSC_SF_EEEEEEEESJ_SK_SJ_SK_NS1F_6fusion15FusionCallbacksIS1J_NS1R_17LinearCombinationISJ_fSJ_fLNS_15FloatRoundStyleE2EEES1L_S1Q_JEEENS4_5SM1004TMEM4LOAD26SM100_TMEM_LOAD_32dp32b32xENS4_13SM90_TMA_LOADES1B_NS4_39AutoVectorizingCopyWithAssumedAlignmentILi128EEENS4_14SM90_TMA_STOREES1B_S23_S23_EEEvvEEEEvNT_6ParamsE,"aw",@nobits
	.sectionflags	@""
	.align	16
	.zero		1024


//--------------------- .nv.shared.reserved.0     --------------------------
	.section	.nv.shared.reserved.0,"aw",@nobits
	.weak		__nv_reservedSMEM_offset_0_alias
	.size		__nv_reservedSMEM_offset_0_alias, 0, 64
	.other		__nv_reservedSMEM_offset_0_alias,@"STO_CUDA_RESERVED_SHARED STV_DEFAULT"
__nv_reservedSMEM_offset_0_alias:
	.zero		0
.nv.shared.reserved.0:
	.zero		64
	.weak		__nv_reservedSMEM_tcgen05_partition
	.type		__nv_reservedSMEM_tcgen05_partition,@object
	.size		__nv_reservedSMEM_tcgen05_partition,(.L_0 - __nv_reservedSMEM_tcgen05_partition)
__nv_reservedSMEM_tcgen05_partition:
	.zero		32
.L_0:


//--------------------- .nv.global                --------------------------
	.section	.nv.global,"aw",@nobits
.nv.global:
	.type		_ZN40_INTERNAL_9a211fed_4_k_cu_536f9082_338204cute1_E,@object
	.size		_ZN40_INTERNAL_9a211fed_4_k_cu_536f9082_338204cute1_E,(_ZN40_INTERNAL_9a211fed_4_k_cu_536f9082_338204cuda3std3__45__cpo6cbeginE - _ZN40_INTERNAL_9a211fed_4_k_cu_536f9082_338204cute1_E)
_ZN40_INTERNAL_9a211fed_4_k_cu_536f9082_338204cute1_E:
	.zero		1
	.type		_ZN40_INTERNAL_9a211fed_4_k_cu_536f9082_338204cuda3std3__45__cpo6cbeginE,@object
	.size		_ZN40_INTERNAL_9a211fed_4_k_cu_536f9082_338204cuda3std3__45__cpo6cbeginE,(_ZN40_INTERNAL_9a211fed_4_k_cu_536f9082_338204cuda3std3__48in_placeE - _ZN40_INTERNAL_9a211fed_4_k_cu_536f9082_338204cuda3std3__45__cpo6cbeginE)
_ZN40_INTERNAL_9a211fed_4_k_cu_536f9082_338204cuda3std3__45__cpo6cbeginE:
	.zero		1
	.type		_ZN40_INTERNAL_9a211fed_4_k_cu_536f9082_338204cuda3std3__48in_placeE,@object
	.size		_ZN40_INTERNAL_9a211fed_4_k_cu_536f9082_338204cuda3std3__48in_placeE,(_ZN40_INTERNAL_9a211fed_4_k_cu_536f9082_338204cuda3std6ranges3__45__cpo9iter_moveE - _ZN40_INTERNAL_9a211fed_4_k_cu_536f9082_338204cuda3std3__48in_placeE)
_ZN40_INTERNAL_9a211fed_4_k_cu_536f9082_338204cuda3std3__48in_placeE:
	.zero		1
	.type		_ZN40_INTERNAL_9a211fed_4_k_cu_536f9082_338204cuda3std6ranges3__45__cpo9iter_moveE,@object
	.size		_ZN40_INTERNAL_9a211fed_4_k_cu_536f9082_338204cuda3std6ranges3__45__cpo9iter_moveE,(_ZN40_INTERNAL_9a211fed_4_k_cu_536f9082_338204cuda3std3__45__cpo5beginE - _ZN40_INTERNAL_9a211fed_4_k_cu_536f9082_338204cuda3std6ranges3__45__cpo9iter_moveE)
_ZN40_INTERNAL_9a211fed_4_k_cu_536f9082_338204cuda3std6ranges3__45__cpo9iter_moveE:
	.zero		1
	.type		_ZN40_INTERNAL_9a211fed_4_k_cu_536f9082_338204cuda3std3__45__cpo5beginE,@object
	.size		_ZN40_INTERNAL_9a211fed_4_k_cu_536f9082_338204cuda3std3__45__cpo5beginE,(_ZN40_INTERNAL_9a211fed_4_k_cu_536f9082_338204cuda3std3__442_GLOBAL__N__9a211fed_4_k_cu_536f9082_338206ignoreE - _ZN40_INTERNAL_9a211fed_4_k_cu_536f9082_338204cuda3std3__45__cpo5beginE)
_ZN40_INTERNAL_9a211fed_4_k_cu_536f9082_338204cuda3std3__45__cpo5beginE:
	.zero		1
	.type		_ZN40_INTERNAL_9a211fed_4_k_cu_536f9082_338204cuda3std3__442_GLOBAL__N__9a211fed_4_k_cu_536f9082_338206ignoreE,@object
	.size		_ZN40_INTERNAL_9a211fed_4_k_cu_536f9082_338204cuda3std3__442_GLOBAL__N__9a211fed_4_k_cu_536f9082_338206ignoreE,(_ZN40_INTERNAL_9a211fed_4_k_cu_536f9082_338204cute7productE - _ZN40_INTERNAL_9a211fed_4_k_cu_536f9082_338204cuda3std3__442_GLOBAL__N__9a211fed_4_k_cu_536f9082_338206ignoreE)
_ZN40_INTERNAL_9a211fed_4_k_cu_536f9082_338204cuda3std3__442_GLOBAL__N__9a211fed_4_k_cu_536f9082_338206ignoreE:
	.zero		1
	.type		_ZN40_INTERNAL_9a211fed_4_k_cu_536f9082_338204cute7productE,@object
	.size		_ZN40_INTERNAL_9a211fed_4_k_cu_536f9082_338204cute7productE,(_ZN40_INTERNAL_9a211fed_4_k_cu_536f9082_338204cuda3std3__45__cpo3endE - _ZN40_INTERNAL_9a211fed_4_k_cu_536f9082_338204cute7productE)
_ZN40_INTERNAL_9a211fed_4_k_cu_536f9082_338204cute7productE:
	.zero		1
	.type		_ZN40_INTERNAL_9a211fed_4_k_cu_536f9082_338204cuda3std3__45__cpo3endE,@object
	.size		_ZN40_INTERNAL_9a211fed_4_k_cu_536f9082_338204cuda3std3__45__cpo3endE,(_ZN40_INTERNAL_9a211fed_4_k_cu_536f9082_338204cuda3std3__419piecewise_constructE - _ZN40_INTERNAL_9a211fed_4_k_cu_536f9082_338204cuda3std3__45__cpo3endE)
_ZN40_INTERNAL_9a211fed_4_k_cu_536f9082_338204cuda3std3__45__cpo3endE:
	.zero		1
	.type		_ZN40_INTERNAL_9a211fed_4_k_cu_536f9082_338204cuda3std3__419piecewise_constructE,@object
	.size		_ZN40_INTERNAL_9a211fed_4_k_cu_536f9082_338204cuda3std3__419piecewise_constructE,(_ZN40_INTERNAL_9a211fed_4_k_cu_536f9082_338204cuda3std3__45__cpo4cendE - _ZN40_INTERNAL_9a211fed_4_k_cu_536f9082_338204cuda3std3__419piecewise_constructE)
_ZN40_INTERNAL_9a211fed_4_k_cu_536f9082_338204cuda3std3__419piecewise_constructE:
	.zero		1
	.type		_ZN40_INTERNAL_9a211fed_4_k_cu_536f9082_338204cuda3std3__45__cpo4cendE,@object
	.size		_ZN40_INTERNAL_9a211fed_4_k_cu_536f9082_338204cuda3std3__45__cpo4cendE,(_ZN40_INTERNAL_9a211fed_4_k_cu_536f9082_338204cuda3std6ranges3__45__cpo4swapE - _ZN40_INTERNAL_9a211fed_4_k_cu_536f9082_338204cuda3std3__45__cpo4cendE)
_ZN40_INTERNAL_9a211fed_4_k_cu_536f9082_338204cuda3std3__45__cpo4cendE:
	.zero		1
	.type		_ZN40_INTERNAL_9a211fed_4_k_cu_536f9082_338204cuda3std6ranges3__45__cpo4swapE,@object
	.size		_ZN40_INTERNAL_9a211fed_4_k_cu_536f9082_338204cuda3std6ranges3__45__cpo4swapE,(.L_10 - _ZN40_INTERNAL_9a211fed_4_k_cu_536f9082_338204cuda3std6ranges3__45__cpo4swapE)
_ZN40_INTERNAL_9a211fed_4_k_cu_536f9082_338204cuda3std6ranges3__45__cpo4swapE:
	.zero		1
.L_10:


//--------------------- .nv.constant0._ZN7cutlass13device_kernelINS_4gemm6kernel13GemmUniversalIN4cute5tupleIJiiiiEEENS1_10collective13CollectiveMmaINS1_35MainloopSm100TmaUmmaWarpSpecializedILi16ELi2ELi4ENS5_IJNS4_1CILi2EEESB_NSA_ILi1EEEEEEEENS5_IJNSA_ILi128EEENSA_ILi256EEENSA_ILi32EEEEEENS_6half_tENS5_IJlSC_lEEESJ_SK_NS4_8TiledMMAINS4_8MMA_AtomIJNS4_26SM100_MMA_F16BF16_2x1SM_SSISJ_SJ_fLi128ELi256ELNS4_4UMMA5MajorE0ELSP_0ELNSO_7ScaleInE0ELSQ_0EEEEEENS4_6LayoutINS5_IJSC_SC_SC_EEENS5_IJNSA_ILi0EEESV_SV_EEEEENS5_IJNS4_10UnderscoreESY_SY_EEEEENS4_28SM100_TMA_2SM_LOAD_MULTICASTENS4_14ComposedLayoutINS4_7SwizzleILi2ELi4ELi3EEENS4_18smem_ptr_flag_bitsILi16EEENST_INS5_IJNSA_ILi8EEESH_EEENS5_IJSH_SC_EEEEEEEvNS4_8identityENS4_18SM100_TMA_2SM_LOADES1B_vS1C_EENS_8epilogue10collective18CollectiveEpilogueINS1F_23Sm100TmaWarpSpecializedILi4ELi2ELi32ELb1ELb0EEEJNS5_IJNSA_ILi64EEESG_SH_EEENS5_IJNST_IS1K_SC_EENST_INS5_IJSH_SB_EEENS5_IJSC_SF_EEEEEEEESJ_SK_SJ_SK_NS1F_6fusion15FusionCallbacksIS1J_NS1R_17LinearCombinationISJ_fSJ_fLNS_15FloatRoundStyleE2EEES1L_S1Q_JEEENS4_5SM1004TMEM4LOAD26SM100_TMEM_LOAD_32dp32b32xENS4_13SM90_TMA_LOADES1B_NS4_39AutoVectorizingCopyWithAssumedAlignmentILi128EEENS4_14SM90_TMA_STOREES1B_S23_S23_EEEvvEEEEvNT_6ParamsE --------------------------
	.section	.nv.constant0._ZN7cutlass13device_kernelINS_4gemm6kernel13GemmUniversalIN4cute5tupleIJiiiiEEENS1_10collective13CollectiveMmaINS1_35MainloopSm100TmaUmmaWarpSpecializedILi16ELi2ELi4ENS5_IJNS4_1CILi2EEESB_NSA_ILi1EEEEEEEENS5_IJNSA_ILi128EEENSA_ILi256EEENSA_ILi32EEEEEENS_6half_tENS5_IJlSC_lEEESJ_SK_NS4_8TiledMMAINS4_8MMA_AtomIJNS4_26SM100_MMA_F16BF16_2x1SM_SSISJ_SJ_fLi128ELi256ELNS4_4UMMA5MajorE0ELSP_0ELNSO_7ScaleInE0ELSQ_0EEEEEENS4_6LayoutINS5_IJSC_SC_SC_EEENS5_IJNSA_ILi0EEESV_SV_EEEEENS5_IJNS4_10UnderscoreESY_SY_EEEEENS4_28SM100_TMA_2SM_LOAD_MULTICASTENS4_14ComposedLayoutINS4_7SwizzleILi2ELi4ELi3EEENS4_18smem_ptr_flag_bitsILi16EEENST_INS5_IJNSA_ILi8EEESH_EEENS5_IJSH_SC_EEEEEEEvNS4_8identityENS4_18SM100_TMA_2SM_LOADES1B_vS1C_EENS_8epilogue10collective18CollectiveEpilogueINS1F_23Sm100TmaWarpSpecializedILi4ELi2ELi32ELb1ELb0EEEJNS5_IJNSA_ILi64EEESG_SH_EEENS5_IJNST_IS1K_SC_EENST_INS5_IJSH_SB_EEENS5_IJSC_SF_EEEEEEEESJ_SK_SJ_SK_NS1F_6fusion15FusionCallbacksIS1J_NS1R_17LinearCombinationISJ_fSJ_fLNS_15FloatRoundStyleE2EEES1L_S1Q_JEEENS4_5SM1004TMEM4LOAD26SM100_TMEM_LOAD_32dp32b32xENS4_13SM90_TMA_LOADES1B_NS4_39AutoVectorizingCopyWithAssumedAlignmentILi128EEENS4_14SM90_TMA_STOREES1B_S23_S23_EEEvvEEEEvNT_6ParamsE,"a",@progbits
	.sectionflags	@""
	.align	4
.nv.constant0._ZN7cutlass13device_kernelINS_4gemm6kernel13GemmUniversalIN4cute5tupleIJiiiiEEENS1_10collective13CollectiveMmaINS1_35MainloopSm100TmaUmmaWarpSpecializedILi16ELi2ELi4ENS5_IJNS4_1CILi2EEESB_NSA_ILi1EEEEEEEENS5_IJNSA_ILi128EEENSA_ILi256EEENSA_ILi32EEEEEENS_6half_tENS5_IJlSC_lEEESJ_SK_NS4_8TiledMMAINS4_8MMA_AtomIJNS4_26SM100_MMA_F16BF16_2x1SM_SSISJ_SJ_fLi128ELi256ELNS4_4UMMA5MajorE0ELSP_0ELNSO_7ScaleInE0ELSQ_0EEEEEENS4_6LayoutINS5_IJSC_SC_SC_EEENS5_IJNSA_ILi0EEESV_SV_EEEEENS5_IJNS4_10UnderscoreESY_SY_EEEEENS4_28SM100_TMA_2SM_LOAD_MULTICASTENS4_14ComposedLayoutINS4_7SwizzleILi2ELi4ELi3EEENS4_18smem_ptr_flag_bitsILi16EEENST_INS5_IJNSA_ILi8EEESH_EEENS5_IJSH_SC_EEEEEEEvNS4_8identityENS4_18SM100_TMA_2SM_LOADES1B_vS1C_EENS_8epilogue10collective18CollectiveEpilogueINS1F_23Sm100TmaWarpSpecializedILi4ELi2ELi32ELb1ELb0EEEJNS5_IJNSA_ILi64EEESG_SH_EEENS5_IJNST_IS1K_SC_EENST_INS5_IJSH_SB_EEENS5_IJSC_SF_EEEEEEEESJ_SK_SJ_SK_NS1F_6fusion15FusionCallbacksIS1J_NS1R_17LinearCombinationISJ_fSJ_fLNS_15FloatRoundStyleE2EEES1L_S1Q_JEEENS4_5SM1004TMEM4LOAD26SM100_TMEM_LOAD_32dp32b32xENS4_13SM90_TMA_LOADES1B_NS4_39AutoVectorizingCopyWithAssumedAlignmentILi128EEENS4_14SM90_TMA_STOREES1B_S23_S23_EEEvvEEEEvNT_6ParamsE:
	.zero		2944


//--------------------- SYMBOLS --------------------------

	.type		.nv.reservedSmem.offset0,@object
	.size		.nv.reservedSmem.offset0,0x4
	.type		.nv.reservedSmem.cap,@object
	.size		.nv.reservedSmem.cap,0x4
	.type		__assertfail,@function
